	.target	sm_90a

	.elftype	@"ET_EXEC"


//--------------------- .note.nv.tkinfo           --------------------------
	.section	.note.nv.tkinfo,"",@"SHT_NOTE"
	.sectionflags	@"SHF_NOTE_NV_TKINFO"
	.tkinfo
        /*0018*/ 	.word	0x00000002
        /*0030*/ 	.string	""
        /*0030*/ 	.string	"ptxas"
        /*0030*/ 	.string	"Cuda compilation tools, release 13.0, V13.0.88"
        /*0030*/ 	.string	"Build cuda_13.0.r13.0/compiler.36424714_0"
        /*0030*/ 	.string	"-arch sm_90a -m 64 "



//--------------------- .note.nv.cuinfo           --------------------------
	.section	.note.nv.cuinfo,"",@"SHT_NOTE"
	.sectionflags	@"SHF_NOTE_NV_CUINFO"
        /*0018*/ 	.short	0x0002
        /*001a*/ 	.short	0x005a
        /*001c*/ 	.short	0x0082
	.zero		2


//--------------------- .nv.info                  --------------------------
	.section	.nv.info,"",@"SHT_CUDA_INFO"
	.align	4


	//----- nvinfo : EIATTR_REGCOUNT
	.align		4
        /*0000*/ 	.byte	0x04, 0x2f
        /*0002*/ 	.short	(.L_12 - .L_11)
	.align		4
.L_11:
        /*0004*/ 	.word	index@(_ZN7cutlass13device_kernelINS_4gemm6kernel13GemmUniversalIN4cute5tupleIJiiiiEEENS1_10collective13CollectiveMmaINS1_40MainloopSm90TmaGmmaWarpSpecializedSparseILi3ENS5_IJNS4_1CILi1EEENSA_ILi2EEESB_EEENS1_32KernelTmaWarpSpecializedPingpongEEENS5_IJNSA_ILi64EEENSA_ILi256EEENSA_ILi128EEEEEENS_6half_tENS5_IJNS4_6LayoutINS5_IJiNS5_IJSC_iEEEiEEENS5_IJlNS5_IJSB_SC_EEElEEEEENSL_INS5_IJNS5_IJNS5_IJNSA_ILi8EEESC_NSA_ILi4EEEEEEiEEENS5_IJNS5_IJNSA_ILi16EEESC_SS_EEEiEEEiEEENS5_IJNS5_IJNS5_IJSI_SV_NSA_ILi2048EEEEEENSA_ILi8192EEEEEENS5_IJNS5_IJSB_NSA_ILi1024EEENSA_ILi32EEEEEElEEElEEEEEEEESK_NS5_IJlSB_lEEENS4_8TiledMMAINS4_8MMA_AtomIJNS4_4SM904GMMA6SPARSE27GMMA_64x256x32_F32F16F16_SSILNS1E_5MajorE0ELS1H_0ELNS1E_7ScaleInE1ELS1I_1ELNS1E_9SparseSelE0EEEEEENSL_INS5_IJSB_SB_SB_EEENS5_IJNSA_ILi0EEES1N_S1N_EEEEENS5_IJNS4_10UnderscoreES1Q_S1Q_EEEEENS4_23SM90_TMA_LOAD_MULTICASTENS4_14ComposedLayoutINS4_7SwizzleILi3ELi4ELi3EEENS4_25smem_sparse_ptr_flag_bitsILi2ELi16EEENSL_INS5_IJNS5_IJSB_SR_EEENS5_IJSC_SG_EEEEEENS5_IJNS5_IJS1N_SI_EEESO_EEEEEEEvNS4_8identityENS4_13SM90_TMA_LOADENS1U_IS1W_NS4_18smem_ptr_flag_bitsILi16EEENSL_INS5_IJSR_SG_EEENS5_IJSG_SB_EEEEEEEvS26_EENS_8epilogue10collective6detail29Sm90TmaWarpSpecializedAdapterINS2G_15DefaultEpilogueIfNS5_IJSB_llEEES2K_NS2F_6thread17LinearCombinationIfLi1EffLNS2L_9ScaleType4KindE0ELNS_15FloatRoundStyleE2EfEENS1_15EpilogueDefaultEEEEEvvEEEEvNT_6ParamsE)
        /*0008*/ 	.word	0x000000a8


	//----- nvinfo : EIATTR_FRAME_SIZE
	.align		4
.L_12:
        /*000c*/ 	.byte	0x04, 0x11
        /*000e*/ 	.short	(.L_14 - .L_13)
	.align		4
.L_13:
        /*0010*/ 	.word	index@(_ZN7cutlass13device_kernelINS_4gemm6kernel13GemmUniversalIN4cute5tupleIJiiiiEEENS1_10collective13CollectiveMmaINS1_40MainloopSm90TmaGmmaWarpSpecializedSparseILi3ENS5_IJNS4_1CILi1EEENSA_ILi2EEESB_EEENS1_32KernelTmaWarpSpecializedPingpongEEENS5_IJNSA_ILi64EEENSA_ILi256EEENSA_ILi128EEEEEENS_6half_tENS5_IJNS4_6LayoutINS5_IJiNS5_IJSC_iEEEiEEENS5_IJlNS5_IJSB_SC_EEElEEEEENSL_INS5_IJNS5_IJNS5_IJNSA_ILi8EEESC_NSA_ILi4EEEEEEiEEENS5_IJNS5_IJNSA_ILi16EEESC_SS_EEEiEEEiEEENS5_IJNS5_IJNS5_IJSI_SV_NSA_ILi2048EEEEEENSA_ILi8192EEEEEENS5_IJNS5_IJSB_NSA_ILi1024EEENSA_ILi32EEEEEElEEElEEEEEEEESK_NS5_IJlSB_lEEENS4_8TiledMMAINS4_8MMA_AtomIJNS4_4SM904GMMA6SPARSE27GMMA_64x256x32_F32F16F16_SSILNS1E_5MajorE0ELS1H_0ELNS1E_7ScaleInE1ELS1I_1ELNS1E_9SparseSelE0EEEEEENSL_INS5_IJSB_SB_SB_EEENS5_IJNSA_ILi0EEES1N_S1N_EEEEENS5_IJNS4_10UnderscoreES1Q_S1Q_EEEEENS4_23SM90_TMA_LOAD_MULTICASTENS4_14ComposedLayoutINS4_7SwizzleILi3ELi4ELi3EEENS4_25smem_sparse_ptr_flag_bitsILi2ELi16EEENSL_INS5_IJNS5_IJSB_SR_EEENS5_IJSC_SG_EEEEEENS5_IJNS5_IJS1N_SI_EEESO_EEEEEEEvNS4_8identityENS4_13SM90_TMA_LOADENS1U_IS1W_NS4_18smem_ptr_flag_bitsILi16EEENSL_INS5_IJSR_SG_EEENS5_IJSG_SB_EEEEEEEvS26_EENS_8epilogue10collective6detail29Sm90TmaWarpSpecializedAdapterINS2G_15DefaultEpilogueIfNS5_IJSB_llEEES2K_NS2F_6thread17LinearCombinationIfLi1EffLNS2L_9ScaleType4KindE0ELNS_15FloatRoundStyleE2EfEENS1_15EpilogueDefaultEEEEEvvEEEEvNT_6ParamsE)
        /*0014*/ 	.word	0x00000000


	//----- nvinfo : EIATTR_MIN_STACK_SIZE
	.align		4
.L_14:
        /*0018*/ 	.byte	0x04, 0x12
        /*001a*/ 	.short	(.L_16 - .L_15)
	.align		4
.L_15:
        /*001c*/ 	.word	index@(_ZN7cutlass13device_kernelINS_4gemm6kernel13GemmUniversalIN4cute5tupleIJiiiiEEENS1_10collective13CollectiveMmaINS1_40MainloopSm90TmaGmmaWarpSpecializedSparseILi3ENS5_IJNS4_1CILi1EEENSA_ILi2EEESB_EEENS1_32KernelTmaWarpSpecializedPingpongEEENS5_IJNSA_ILi64EEENSA_ILi256EEENSA_ILi128EEEEEENS_6half_tENS5_IJNS4_6LayoutINS5_IJiNS5_IJSC_iEEEiEEENS5_IJlNS5_IJSB_SC_EEElEEEEENSL_INS5_IJNS5_IJNS5_IJNSA_ILi8EEESC_NSA_ILi4EEEEEEiEEENS5_IJNS5_IJNSA_ILi16EEESC_SS_EEEiEEEiEEENS5_IJNS5_IJNS5_IJSI_SV_NSA_ILi2048EEEEEENSA_ILi8192EEEEEENS5_IJNS5_IJSB_NSA_ILi1024EEENSA_ILi32EEEEEElEEElEEEEEEEESK_NS5_IJlSB_lEEENS4_8TiledMMAINS4_8MMA_AtomIJNS4_4SM904GMMA6SPARSE27GMMA_64x256x32_F32F16F16_SSILNS1E_5MajorE0ELS1H_0ELNS1E_7ScaleInE1ELS1I_1ELNS1E_9SparseSelE0EEEEEENSL_INS5_IJSB_SB_SB_EEENS5_IJNSA_ILi0EEES1N_S1N_EEEEENS5_IJNS4_10UnderscoreES1Q_S1Q_EEEEENS4_23SM90_TMA_LOAD_MULTICASTENS4_14ComposedLayoutINS4_7SwizzleILi3ELi4ELi3EEENS4_25smem_sparse_ptr_flag_bitsILi2ELi16EEENSL_INS5_IJNS5_IJSB_SR_EEENS5_IJSC_SG_EEEEEENS5_IJNS5_IJS1N_SI_EEESO_EEEEEEEvNS4_8identityENS4_13SM90_TMA_LOADENS1U_IS1W_NS4_18smem_ptr_flag_bitsILi16EEENSL_INS5_IJSR_SG_EEENS5_IJSG_SB_EEEEEEEvS26_EENS_8epilogue10collective6detail29Sm90TmaWarpSpecializedAdapterINS2G_15DefaultEpilogueIfNS5_IJSB_llEEES2K_NS2F_6thread17LinearCombinationIfLi1EffLNS2L_9ScaleType4KindE0ELNS_15FloatRoundStyleE2EfEENS1_15EpilogueDefaultEEEEEvvEEEEvNT_6ParamsE)
        /*0020*/ 	.word	0x00000000
.L_16:


//--------------------- .nv.compat                --------------------------
	.section	.nv.compat,"",@"SHT_CUDA_COMPAT_INFO"
	.align	4
        /*0000*/ 	.byte	0x02, 0x09, 0x01, 0x00, 0x02, 0x02, 0x04, 0x00, 0x02, 0x05, 0x05, 0x00, 0x03, 0x07, 0x01, 0x01
        /*0010*/ 	.byte	0x02, 0x03, 0x01, 0x00, 0x02, 0x06, 0x01, 0x00, 0x04, 0x0b, 0x08, 0x00, 0x00, 0x00, 0x00, 0x00
        /*0020*/ 	.byte	0x00, 0x00, 0x00, 0x00


//--------------------- .nv.info._ZN7cutlass13device_kernelINS_4gemm6kernel13GemmUniversalIN4cute5tupleIJiiiiEEENS1_10collective13CollectiveMmaINS1_40MainloopSm90TmaGmmaWarpSpecializedSparseILi3ENS5_IJNS4_1CILi1EEENSA_ILi2EEESB_EEENS1_32KernelTmaWarpSpecializedPingpongEEENS5_IJNSA_ILi64EEENSA_ILi256EEENSA_ILi128EEEEEENS_6half_tENS5_IJNS4_6LayoutINS5_IJiNS5_IJSC_iEEEiEEENS5_IJlNS5_IJSB_SC_EEElEEEEENSL_INS5_IJNS5_IJNS5_IJNSA_ILi8EEESC_NSA_ILi4EEEEEEiEEENS5_IJNS5_IJNSA_ILi16EEESC_SS_EEEiEEEiEEENS5_IJNS5_IJNS5_IJSI_SV_NSA_ILi2048EEEEEENSA_ILi8192EEEEEENS5_IJNS5_IJSB_NSA_ILi1024EEENSA_ILi32EEEEEElEEElEEEEEEEESK_NS5_IJlSB_lEEENS4_8TiledMMAINS4_8MMA_AtomIJNS4_4SM904GMMA6SPARSE27GMMA_64x256x32_F32F16F16_SSILNS1E_5MajorE0ELS1H_0ELNS1E_7ScaleInE1ELS1I_1ELNS1E_9SparseSelE0EEEEEENSL_INS5_IJSB_SB_SB_EEENS5_IJNSA_ILi0EEES1N_S1N_EEEEENS5_IJNS4_10UnderscoreES1Q_S1Q_EEEEENS4_23SM90_TMA_LOAD_MULTICASTENS4_14ComposedLayoutINS4_7SwizzleILi3ELi4ELi3EEENS4_25smem_sparse_ptr_flag_bitsILi2ELi16EEENSL_INS5_IJNS5_IJSB_SR_EEENS5_IJSC_SG_EEEEEENS5_IJNS5_IJS1N_SI_EEESO_EEEEEEEvNS4_8identityENS4_13SM90_TMA_LOADENS1U_IS1W_NS4_18smem_ptr_flag_bitsILi16EEENSL_INS5_IJSR_SG_EEENS5_IJSG_SB_EEEEEEEvS26_EENS_8epilogue10collective6detail29Sm90TmaWarpSpecializedAdapterINS2G_15DefaultEpilogueIfNS5_IJSB_llEEES2K_NS2F_6thread17LinearCombinationIfLi1EffLNS2L_9ScaleType4KindE0ELNS_15FloatRoundStyleE2EfEENS1_15EpilogueDefaultEEEEEvvEEEEvNT_6ParamsE --------------------------
	.section	.nv.info._ZN7cutlass13device_kernelINS_4gemm6kernel13GemmUniversalIN4cute5tupleIJiiiiEEENS1_10collective13CollectiveMmaINS1_40MainloopSm90TmaGmmaWarpSpecializedSparseILi3ENS5_IJNS4_1CILi1EEENSA_ILi2EEESB_EEENS1_32KernelTmaWarpSpecializedPingpongEEENS5_IJNSA_ILi64EEENSA_ILi256EEENSA_ILi128EEEEEENS_6half_tENS5_IJNS4_6LayoutINS5_IJiNS5_IJSC_iEEEiEEENS5_IJlNS5_IJSB_SC_EEElEEEEENSL_INS5_IJNS5_IJNS5_IJNSA_ILi8EEESC_NSA_ILi4EEEEEEiEEENS5_IJNS5_IJNSA_ILi16EEESC_SS_EEEiEEEiEEENS5_IJNS5_IJNS5_IJSI_SV_NSA_ILi2048EEEEEENSA_ILi8192EEEEEENS5_IJNS5_IJSB_NSA_ILi1024EEENSA_ILi32EEEEEElEEElEEEEEEEESK_NS5_IJlSB_lEEENS4_8TiledMMAINS4_8MMA_AtomIJNS4_4SM904GMMA6SPARSE27GMMA_64x256x32_F32F16F16_SSILNS1E_5MajorE0ELS1H_0ELNS1E_7ScaleInE1ELS1I_1ELNS1E_9SparseSelE0EEEEEENSL_INS5_IJSB_SB_SB_EEENS5_IJNSA_ILi0EEES1N_S1N_EEEEENS5_IJNS4_10UnderscoreES1Q_S1Q_EEEEENS4_23SM90_TMA_LOAD_MULTICASTENS4_14ComposedLayoutINS4_7SwizzleILi3ELi4ELi3EEENS4_25smem_sparse_ptr_flag_bitsILi2ELi16EEENSL_INS5_IJNS5_IJSB_SR_EEENS5_IJSC_SG_EEEEEENS5_IJNS5_IJS1N_SI_EEESO_EEEEEEEvNS4_8identityENS4_13SM90_TMA_LOADENS1U_IS1W_NS4_18smem_ptr_flag_bitsILi16EEENSL_INS5_IJSR_SG_EEENS5_IJSG_SB_EEEEEEEvS26_EENS_8epilogue10collective6detail29Sm90TmaWarpSpecializedAdapterINS2G_15DefaultEpilogueIfNS5_IJSB_llEEES2K_NS2F_6thread17LinearCombinationIfLi1EffLNS2L_9ScaleType4KindE0ELNS_15FloatRoundStyleE2EfEENS1_15EpilogueDefaultEEEEEvvEEEEvNT_6ParamsE,"",@"SHT_CUDA_INFO"
	.sectionflags	@""
	.align	4


	//----- nvinfo : EIATTR_CUDA_API_VERSION
	.align		4
        /*0000*/ 	.byte	0x04, 0x37
        /*0002*/ 	.short	(.L_18 - .L_17)
.L_17:
        /*0004*/ 	.word	0x00000082


	//----- nvinfo : EIATTR_KPARAM_INFO
	.align		4
.L_18:
        /*0008*/ 	.byte	0x04, 0x17
        /*000a*/ 	.short	(.L_20 - .L_19)
.L_19:
        /*000c*/ 	.word	0x00000000
        /*0010*/ 	.short	0x0000
        /*0012*/ 	.short	0x0070
        /*0014*/ 	.byte	0x00, 0xf0, 0x01, 0x14


	//----- nvinfo : EIATTR_SPARSE_MMA_MASK
	.align		4
.L_20:
        /*0018*/ 	.byte	0x03, 0x50
        /*001a*/ 	.short	0x0002


	//----- nvinfo : EIATTR_MAXREG_COUNT
	.align		4
        /*001c*/ 	.byte	0x03, 0x1b
        /*001e*/ 	.short	0x00a8


	//----- nvinfo : EIATTR_NUM_BARRIERS
	.align		4
        /*0020*/ 	.byte	0x02, 0x4c
        /*0022*/ 	.byte	0x01
	.zero		1


	//----- nvinfo : EIATTR_MERCURY_ISA_VERSION
	.align		4
        /*0024*/ 	.byte	0x03, 0x5f
        /*0026*/ 	.short	0x0101


	//----- nvinfo : EIATTR_INT_WARP_WIDE_INSTR_OFFSETS
	.align		4
        /*0028*/ 	.byte	0x04, 0x31
        /*002a*/ 	.short	(.L_22 - .L_21)


	//   ....[0]....
.L_21:
        /*002c*/ 	.word	0x000004c0


	//   ....[1]....
        /*0030*/ 	.word	0x00000500


	//   ....[2]....
        /*0034*/ 	.word	0x00000640


	//   ....[3]....
        /*0038*/ 	.word	0x00000650


	//   ....[4]....
        /*003c*/ 	.word	0x00000660


	//   ....[5]....
        /*0040*/ 	.word	0x00000680


	//   ....[6]....
        /*0044*/ 	.word	0x00000720


	//   ....[7]....
        /*0048*/ 	.word	0x00000780


	//----- nvinfo : EIATTR_COOP_GROUP_MASK_REGIDS
	.align		4
.L_22:
        /*004c*/ 	.byte	0x04, 0x29
        /*004e*/ 	.short	(.L_24 - .L_23)


	//   ....[0]....
.L_23:
        /*0050*/ 	.word	0xffffffff


	//   ....[1]....
        /*0054*/ 	.word	0xffffffff


	//   ....[2]....
        /*0058*/ 	.word	0xffffffff


	//   ....[3]....
        /*005c*/ 	.word	0xffffffff


	//   ....[4]....
        /*0060*/ 	.word	0xffffffff


	//   ....[5]....
        /*0064*/ 	.word	0xffffffff


	//   ....[6]....
        /*0068*/ 	.word	0xffffffff


	//----- nvinfo : EIATTR_COOP_GROUP_INSTR_OFFSETS
	.align		4
.L_24:
        /*006c*/ 	.byte	0x04, 0x28
        /*006e*/ 	.short	(.L_26 - .L_25)


	//   ....[0]....
.L_25:
        /*0070*/ 	.word	0x00000060


	//   ....[1]....
        /*0074*/ 	.word	0x00000070


	//   ....[2]....
        /*0078*/ 	.word	0x00000160


	//   ....[3]....
        /*007c*/ 	.word	0x000002e0


	//   ....[4]....
        /*0080*/ 	.word	0x00000320


	//   ....[5]....
        /*0084*/ 	.word	0x000003a0


	//   ....[6]....
        /*0088*/ 	.word	0x000008e0


	//----- nvinfo : EIATTR_REG_RECONFIG
	.align		4
.L_26:
        /*008c*/ 	.byte	0x01, 0x54
	.zero		2


	//----- nvinfo : EIATTR_MBARRIER_INSTR_OFFSETS
	.align		4
        /*0090*/ 	.byte	0x04, 0x39
        /*0092*/ 	.short	(.L_28 - .L_27)


	//   ....[0]....
.L_27:
        /*0094*/ 	.word	0x00000270
        /*0098*/ 	.word	0x000000ff
        /*009c*/ 	.word	0x00000000
        /*00a0*/ 	.short	0x0100
        /*00a2*/ 	.byte	0x08
	.zero		1


	//   ....[1]....
        /*00a4*/ 	.word	0x00000280
        /*00a8*/ 	.word	0x000000ff
        /*00ac*/ 	.word	0x00000018
        /*00b0*/ 	.short	0x0100
        /*00b2*/ 	.byte	0x08
	.zero		1


	//   ....[2]....
        /*00b4*/ 	.word	0x00000290
        /*00b8*/ 	.word	0x000000ff
        /*00bc*/ 	.word	0x00000008
        /*00c0*/ 	.short	0x0100
        /*00c2*/ 	.byte	0x08
	.zero		1


	//   ....[3]....
        /*00c4*/ 	.word	0x000002a0
        /*00c8*/ 	.word	0x000000ff
        /*00cc*/ 	.word	0x00000020
        /*00d0*/ 	.short	0x0100
        /*00d2*/ 	.byte	0x08
	.zero		1


	//   ....[4]....
        /*00d4*/ 	.word	0x000002b0
        /*00d8*/ 	.word	0x000000ff
        /*00dc*/ 	.word	0x00000010
        /*00e0*/ 	.short	0x0100
        /*00e2*/ 	.byte	0x08
	.zero		1


	//   ....[5]....
        /*00e4*/ 	.word	0x000002c0
        /*00e8*/ 	.word	0x000000ff
        /*00ec*/ 	.word	0x00000028
        /*00f0*/ 	.short	0x0100
        /*00f2*/ 	.byte	0x08
	.zero		1


	//   ....[6]....
        /*00f4*/ 	.word	0x000007b0
        /*00f8*/ 	.word	0x000000ff
        /*00fc*/ 	.word	0x00000060
        /*0100*/ 	.short	0x0100
        /*0102*/ 	.byte	0x08
	.zero		1


	//   ....[7]....
        /*0104*/ 	.word	0x00000840
        /*0108*/ 	.word	0x000000ff
        /*010c*/ 	.word	0x00000068
        /*0110*/ 	.short	0x0100
        /*0112*/ 	.byte	0x08
	.zero		1


	//   ....[8]....
        /*0114*/ 	.word	0x00000860
        /*0118*/ 	.word	0x000000ff
        /*011c*/ 	.word	0x00000040
        /*0120*/ 	.short	0x0100
        /*0122*/ 	.byte	0x09
	.zero		1


	//   ....[9]....
        /*0124*/ 	.word	0x00000870
        /*0128*/ 	.word	0x000000ff
        /*012c*/ 	.word	0x00000048
        /*0130*/ 	.short	0x0100
        /*0132*/ 	.byte	0x09
	.zero		1


	//   ....[10]....
        /*0134*/ 	.word	0x00000880
        /*0138*/ 	.word	0x000000ff
        /*013c*/ 	.word	0x00000050
        /*0140*/ 	.short	0x0100
        /*0142*/ 	.byte	0x09
	.zero		1


	//   ....[11]....
        /*0144*/ 	.word	0x00000890
        /*0148*/ 	.word	0x000000ff
        /*014c*/ 	.word	0x00000058
        /*0150*/ 	.short	0x0100
        /*0152*/ 	.byte	0x09
	.zero		1


	//   ....[12]....
        /*0154*/ 	.word	0x00001640
        /*0158*/ 	.word	0x000000ff
        /*015c*/ 	.word	0xfffffff8
        /*0160*/ 	.short	0x010a
        /*0162*/ 	.byte	0x0c
	.zero		1


	//   ....[13]....
        /*0164*/ 	.word	0x00001b10
        /*0168*/ 	.word	0x000000ff
        /*016c*/ 	.word	0x00000000
        /*0170*/ 	.short	0x010a
        /*0172*/ 	.byte	0x08
	.zero		1


	//   ....[14]....
        /*0174*/ 	.word	0x00001b70
        /*0178*/ 	.word	0x000000ff
        /*017c*/ 	.word	0x00000000
        /*0180*/ 	.short	0x010a
        /*0182*/ 	.byte	0x08
	.zero		1


	//   ....[15]....
        /*0184*/ 	.word	0x00001e30
        /*0188*/ 	.word	0x00000015
        /*018c*/ 	.word	0x00000000
        /*0190*/ 	.short	0x0101
        /*0192*/ 	.byte	0x3f
	.zero		1


	//   ....[16]....
        /*0194*/ 	.word	0x00001fb0
        /*0198*/ 	.word	0x00000014
        /*019c*/ 	.word	0x00000000
        /*01a0*/ 	.short	0x0101
        /*01a2*/ 	.byte	0x14
	.zero		1


	//   ....[17]....
        /*01a4*/ 	.word	0x00002000
        /*01a8*/ 	.word	0x000000ff
        /*01ac*/ 	.word	0x00000008
        /*01b0*/ 	.short	0x010a
        /*01b2*/ 	.byte	0x0c
	.zero		1


	//   ....[18]....
        /*01b4*/ 	.word	0x0000b440
        /*01b8*/ 	.word	0x00000004
        /*01bc*/ 	.word	0x00000000
        /*01c0*/ 	.short	0x0101
        /*01c2*/ 	.byte	0x14
	.zero		1


	//   ....[19]....
        /*01c4*/ 	.word	0x0000bde0
        /*01c8*/ 	.word	0x00000015
        /*01cc*/ 	.word	0x00000018
        /*01d0*/ 	.short	0x010a
        /*01d2*/ 	.byte	0x3f
	.zero		1


	//   ....[20]....
        /*01d4*/ 	.word	0x0000c2a0
        /*01d8*/ 	.word	0x0000000a
        /*01dc*/ 	.word	0x00000068
        /*01e0*/ 	.short	0x0101
        /*01e2*/ 	.byte	0x3f
	.zero		1


	//   ....[21]....
        /*01e4*/ 	.word	0x0000ca00
        /*01e8*/ 	.word	0x00000007
        /*01ec*/ 	.word	0x00000000
        /*01f0*/ 	.short	0x010a
        /*01f2*/ 	.byte	0x3f
	.zero		1


	//   ....[22]....
        /*01f4*/ 	.word	0x0000ca80
        /*01f8*/ 	.word	0x00000006
        /*01fc*/ 	.word	0x00000000
        /*0200*/ 	.short	0x010a
        /*0202*/ 	.byte	0x3f
	.zero		1


	//   ....[23]....
        /*0204*/ 	.word	0x0000cb10
        /*0208*/ 	.word	0x00000003
        /*020c*/ 	.word	0x00000000
        /*0210*/ 	.short	0x010a
        /*0212*/ 	.byte	0x3f
	.zero		1


	//   ....[24]....
        /*0214*/ 	.word	0x0000cb80
        /*0218*/ 	.word	0x00000014
        /*021c*/ 	.word	0xfffffff8
        /*0220*/ 	.short	0x010a
        /*0222*/ 	.byte	0x3f
	.zero		1


	//   ....[25]....
        /*0224*/ 	.word	0x0000cbe0
        /*0228*/ 	.word	0x00000016
        /*022c*/ 	.word	0x00000000
        /*0230*/ 	.short	0x010a
        /*0232*/ 	.byte	0x3f
	.zero		1


	//   ....[26]....
        /*0234*/ 	.word	0x0000cc40
        /*0238*/ 	.word	0x00000014
        /*023c*/ 	.word	0x00000008
        /*0240*/ 	.short	0x010a
        /*0242*/ 	.byte	0x3f
	.zero		1


	//   ....[27]....
        /*0244*/ 	.word	0x0000cd10
        /*0248*/ 	.word	0x00000015
        /*024c*/ 	.word	0x00000018
        /*0250*/ 	.short	0x010a
        /*0252*/ 	.byte	0x3f
	.zero		1


	//   ....[28]....
        /*0254*/ 	.word	0x0000cdf0
        /*0258*/ 	.word	0x00000007
        /*025c*/ 	.word	0x00000000
        /*0260*/ 	.short	0x010a
        /*0262*/ 	.byte	0x3f
	.zero		1


	//   ....[29]....
        /*0264*/ 	.word	0x0000ce40
        /*0268*/ 	.word	0x00000006
        /*026c*/ 	.word	0x00000000
        /*0270*/ 	.short	0x010a
        /*0272*/ 	.byte	0x3f
	.zero		1


	//----- nvinfo : EIATTR_NUM_MBARRIERS
	.align		4
.L_28:
        /*0274*/ 	.byte	0x03, 0x38
        /*0276*/ 	.short	0x000c


	//----- nvinfo : EIATTR_EXIT_INSTR_OFFSETS
	.align		4
        /*0278*/ 	.byte	0x04, 0x1c
        /*027a*/ 	.short	(.L_30 - .L_29)


	//   ....[0]....
.L_29:
        /*027c*/ 	.word	0x00001330


	//   ....[1]....
        /*0280*/ 	.word	0x00001390


	//   ....[2]....
        /*0284*/ 	.word	0x0000ba50


	//   ....[3]....
        /*0288*/ 	.word	0x0000ba80


	//   ....[4]....
        /*028c*/ 	.word	0x0000cb60


	//----- nvinfo : EIATTR_MAX_THREADS
	.align		4
.L_30:
        /*0290*/ 	.byte	0x04, 0x05
        /*0292*/ 	.short	(.L_32 - .L_31)
.L_31:
        /*0294*/ 	.word	0x00000180
        /*0298*/ 	.word	0x00000001
        /*029c*/ 	.word	0x00000001


	//----- nvinfo : EIATTR_CRS_STACK_SIZE
	.align		4
.L_32:
        /*02a0*/ 	.byte	0x04, 0x1e
        /*02a2*/ 	.short	(.L_34 - .L_33)
.L_33:
        /*02a4*/ 	.word	0x00000000


	//----- nvinfo : EIATTR_CBANK_PARAM_SIZE
	.align		4
.L_34:
        /*02a8*/ 	.byte	0x03, 0x19
        /*02aa*/ 	.short	0x0570


	//----- nvinfo : EIATTR_PARAM_CBANK
	.align		4
        /*02ac*/ 	.byte	0x04, 0x0a
        /*02ae*/ 	.short	(.L_36 - .L_35)
	.align		4
.L_35:
        /*02b0*/ 	.word	index@(.nv.constant0._ZN7cutlass13device_kernelINS_4gemm6kernel13GemmUniversalIN4cute5tupleIJiiiiEEENS1_10collective13CollectiveMmaINS1_40MainloopSm90TmaGmmaWarpSpecializedSparseILi3ENS5_IJNS4_1CILi1EEENSA_ILi2EEESB_EEENS1_32KernelTmaWarpSpecializedPingpongEEENS5_IJNSA_ILi64EEENSA_ILi256EEENSA_ILi128EEEEEENS_6half_tENS5_IJNS4_6LayoutINS5_IJiNS5_IJSC_iEEEiEEENS5_IJlNS5_IJSB_SC_EEElEEEEENSL_INS5_IJNS5_IJNS5_IJNSA_ILi8EEESC_NSA_ILi4EEEEEEiEEENS5_IJNS5_IJNSA_ILi16EEESC_SS_EEEiEEEiEEENS5_IJNS5_IJNS5_IJSI_SV_NSA_ILi2048EEEEEENSA_ILi8192EEEEEENS5_IJNS5_IJSB_NSA_ILi1024EEENSA_ILi32EEEEEElEEElEEEEEEEESK_NS5_IJlSB_lEEENS4_8TiledMMAINS4_8MMA_AtomIJNS4_4SM904GMMA6SPARSE27GMMA_64x256x32_F32F16F16_SSILNS1E_5MajorE0ELS1H_0ELNS1E_7ScaleInE1ELS1I_1ELNS1E_9SparseSelE0EEEEEENSL_INS5_IJSB_SB_SB_EEENS5_IJNSA_ILi0EEES1N_S1N_EEEEENS5_IJNS4_10UnderscoreES1Q_S1Q_EEEEENS4_23SM90_TMA_LOAD_MULTICASTENS4_14ComposedLayoutINS4_7SwizzleILi3ELi4ELi3EEENS4_25smem_sparse_ptr_flag_bitsILi2ELi16EEENSL_INS5_IJNS5_IJSB_SR_EEENS5_IJSC_SG_EEEEEENS5_IJNS5_IJS1N_SI_EEESO_EEEEEEEvNS4_8identityENS4_13SM90_TMA_LOADENS1U_IS1W_NS4_18smem_ptr_flag_bitsILi16EEENSL_INS5_IJSR_SG_EEENS5_IJSG_SB_EEEEEEEvS26_EENS_8epilogue10collective6detail29Sm90TmaWarpSpecializedAdapterINS2G_15DefaultEpilogueIfNS5_IJSB_llEEES2K_NS2F_6thread17LinearCombinationIfLi1EffLNS2L_9ScaleType4KindE0ELNS_15FloatRoundStyleE2EfEENS1_15EpilogueDefaultEEEEEvvEEEEvNT_6ParamsE)
        /*02b4*/ 	.short	0x0210
        /*02b6*/ 	.short	0x0570


	//----- nvinfo : EIATTR_SW_WAR
	.align		4
.L_36:
        /*02b8*/ 	.byte	0x04, 0x36
        /*02ba*/ 	.short	(.L_38 - .L_37)
.L_37:
        /*02bc*/ 	.word	0x00000008
.L_38:


//--------------------- .nv.callgraph             --------------------------
	.section	.nv.callgraph,"",@"SHT_CUDA_CALLGRAPH"
	.align	4
	.sectionentsize	8
	.align		4
        /*0000*/ 	.word	0x00000000
	.align		4
        /*0004*/ 	.word	0xffffffff
	.align		4
        /*0008*/ 	.word	0x00000000
	.align		4
        /*000c*/ 	.word	0xfffffffe
	.align		4
        /*0010*/ 	.word	0x00000000
	.align		4
        /*0014*/ 	.word	0xfffffffd
	.align		4
        /*0018*/ 	.word	0x00000000
	.align		4
        /*001c*/ 	.word	0xfffffffc


//--------------------- .nv.constant4             --------------------------
	.section	.nv.constant4,"a",@progbits
	.align	8
	.align		8
.nv.constant4:
        /*0000*/ 	.dword	_ZN39_INTERNAL_8fbd1273_4_k_cu_e4096d08_28434cuda3std3__45__cpo5beginE
	.align		8
        /*0008*/ 	.dword	_ZN39_INTERNAL_8fbd1273_4_k_cu_e4096d08_28434cuda3std3__45__cpo3endE
	.align		8
        /*0010*/ 	.dword	_ZN39_INTERNAL_8fbd1273_4_k_cu_e4096d08_28434cuda3std3__45__cpo6cbeginE
	.align		8
        /*0018*/ 	.dword	_ZN39_INTERNAL_8fbd1273_4_k_cu_e4096d08_28434cuda3std3__45__cpo4cendE
	.align		8
        /*0020*/ 	.dword	_ZN39_INTERNAL_8fbd1273_4_k_cu_e4096d08_28434cuda3std3__441_GLOBAL__N__8fbd1273_4_k_cu_e4096d08_28436ignoreE
	.align		8
        /*0028*/ 	.dword	_ZN39_INTERNAL_8fbd1273_4_k_cu_e4096d08_28434cuda3std3__419piecewise_constructE
	.align		8
        /*0030*/ 	.dword	_ZN39_INTERNAL_8fbd1273_4_k_cu_e4096d08_28434cuda3std3__48in_placeE
	.align		8
        /*0038*/ 	.dword	_ZN39_INTERNAL_8fbd1273_4_k_cu_e4096d08_28434cuda3std6ranges3__45__cpo4swapE
	.align		8
        /*0040*/ 	.dword	_ZN39_INTERNAL_8fbd1273_4_k_cu_e4096d08_28434cuda3std6ranges3__45__cpo9iter_moveE
	.align		8
        /*0048*/ 	.dword	_ZN39_INTERNAL_8fbd1273_4_k_cu_e4096d08_28434cute7productE
	.align		8
        /*0050*/ 	.dword	_ZN39_INTERNAL_8fbd1273_4_k_cu_e4096d08_28434cute1_E


//--------------------- .text._ZN7cutlass13device_kernelINS_4gemm6kernel13GemmUniversalIN4cute5tupleIJiiiiEEENS1_10collective13CollectiveMmaINS1_40MainloopSm90TmaGmmaWarpSpecializedSparseILi3ENS5_IJNS4_1CILi1EEENSA_ILi2EEESB_EEENS1_32KernelTmaWarpSpecializedPingpongEEENS5_IJNSA_ILi64EEENSA_ILi256EEENSA_ILi128EEEEEENS_6half_tENS5_IJNS4_6LayoutINS5_IJiNS5_IJSC_iEEEiEEENS5_IJlNS5_IJSB_SC_EEElEEEEENSL_INS5_IJNS5_IJNS5_IJNSA_ILi8EEESC_NSA_ILi4EEEEEEiEEENS5_IJNS5_IJNSA_ILi16EEESC_SS_EEEiEEEiEEENS5_IJNS5_IJNS5_IJSI_SV_NSA_ILi2048EEEEEENSA_ILi8192EEEEEENS5_IJNS5_IJSB_NSA_ILi1024EEENSA_ILi32EEEEEElEEElEEEEEEEESK_NS5_IJlSB_lEEENS4_8TiledMMAINS4_8MMA_AtomIJNS4_4SM904GMMA6SPARSE27GMMA_64x256x32_F32F16F16_SSILNS1E_5MajorE0ELS1H_0ELNS1E_7ScaleInE1ELS1I_1ELNS1E_9SparseSelE0EEEEEENSL_INS5_IJSB_SB_SB_EEENS5_IJNSA_ILi0EEES1N_S1N_EEEEENS5_IJNS4_10UnderscoreES1Q_S1Q_EEEEENS4_23SM90_TMA_LOAD_MULTICASTENS4_14ComposedLayoutINS4_7SwizzleILi3ELi4ELi3EEENS4_25smem_sparse_ptr_flag_bitsILi2ELi16EEENSL_INS5_IJNS5_IJSB_SR_EEENS5_IJSC_SG_EEEEEENS5_IJNS5_IJS1N_SI_EEESO_EEEEEEEvNS4_8identityENS4_13SM90_TMA_LOADENS1U_IS1W_NS4_18smem_ptr_flag_bitsILi16EEENSL_INS5_IJSR_SG_EEENS5_IJSG_SB_EEEEEEEvS26_EENS_8epilogue10collective6detail29Sm90TmaWarpSpecializedAdapterINS2G_15DefaultEpilogueIfNS5_IJSB_llEEES2K_NS2F_6thread17LinearCombinationIfLi1EffLNS2L_9ScaleType4KindE0ELNS_15FloatRoundStyleE2EfEENS1_15EpilogueDefaultEEEEEvvEEEEvNT_6ParamsE --------------------------
	.section	.text._ZN7cutlass13device_kernelINS_4gemm6kernel13GemmUniversalIN4cute5tupleIJiiiiEEENS1_10collective13CollectiveMmaINS1_40MainloopSm90TmaGmmaWarpSpecializedSparseILi3ENS5_IJNS4_1CILi1EEENSA_ILi2EEESB_EEENS1_32KernelTmaWarpSpecializedPingpongEEENS5_IJNSA_ILi64EEENSA_ILi256EEENSA_ILi128EEEEEENS_6half_tENS5_IJNS4_6LayoutINS5_IJiNS5_IJSC_iEEEiEEENS5_IJlNS5_IJSB_SC_EEElEEEEENSL_INS5_IJNS5_IJNS5_IJNSA_ILi8EEESC_NSA_ILi4EEEEEEiEEENS5_IJNS5_IJNSA_ILi16EEESC_SS_EEEiEEEiEEENS5_IJNS5_IJNS5_IJSI_SV_NSA_ILi2048EEEEEENSA_ILi8192EEEEEENS5_IJNS5_IJSB_NSA_ILi1024EEENSA_ILi32EEEEEElEEElEEEEEEEESK_NS5_IJlSB_lEEENS4_8TiledMMAINS4_8MMA_AtomIJNS4_4SM904GMMA6SPARSE27GMMA_64x256x32_F32F16F16_SSILNS1E_5MajorE0ELS1H_0ELNS1E_7ScaleInE1ELS1I_1ELNS1E_9SparseSelE0EEEEEENSL_INS5_IJSB_SB_SB_EEENS5_IJNSA_ILi0EEES1N_S1N_EEEEENS5_IJNS4_10UnderscoreES1Q_S1Q_EEEEENS4_23SM90_TMA_LOAD_MULTICASTENS4_14ComposedLayoutINS4_7SwizzleILi3ELi4ELi3EEENS4_25smem_sparse_ptr_flag_bitsILi2ELi16EEENSL_INS5_IJNS5_IJSB_SR_EEENS5_IJSC_SG_EEEEEENS5_IJNS5_IJS1N_SI_EEESO_EEEEEEEvNS4_8identityENS4_13SM90_TMA_LOADENS1U_IS1W_NS4_18smem_ptr_flag_bitsILi16EEENSL_INS5_IJSR_SG_EEENS5_IJSG_SB_EEEEEEEvS26_EENS_8epilogue10collective6detail29Sm90TmaWarpSpecializedAdapterINS2G_15DefaultEpilogueIfNS5_IJSB_llEEES2K_NS2F_6thread17LinearCombinationIfLi1EffLNS2L_9ScaleType4KindE0ELNS_15FloatRoundStyleE2EfEENS1_15EpilogueDefaultEEEEEvvEEEEvNT_6ParamsE,"ax",@progbits
	.align	128
.text._ZN7cutlass13device_kernelINS_4gemm6kernel13GemmUniversalIN4cute5tupleIJiiiiEEENS1_10collective13CollectiveMmaINS1_40MainloopSm90TmaGmmaWarpSpecializedSparseILi3ENS5_IJNS4_1CILi1EEENSA_ILi2EEESB_EEENS1_32KernelTmaWarpSpecializedPingpongEEENS5_IJNSA_ILi64EEENSA_ILi256EEENSA_ILi128EEEEEENS_6half_tENS5_IJNS4_6LayoutINS5_IJiNS5_IJSC_iEEEiEEENS5_IJlNS5_IJSB_SC_EEElEEEEENSL_INS5_IJNS5_IJNS5_IJNSA_ILi8EEESC_NSA_ILi4EEEEEEiEEENS5_IJNS5_IJNSA_ILi16EEESC_SS_EEEiEEEiEEENS5_IJNS5_IJNS5_IJSI_SV_NSA_ILi2048EEEEEENSA_ILi8192EEEEEENS5_IJNS5_IJSB_NSA_ILi1024EEENSA_ILi32EEEEEElEEElEEEEEEEESK_NS5_IJlSB_lEEENS4_8TiledMMAINS4_8MMA_AtomIJNS4_4SM904GMMA6SPARSE27GMMA_64x256x32_F32F16F16_SSILNS1E_5MajorE0ELS1H_0ELNS1E_7ScaleInE1ELS1I_1ELNS1E_9SparseSelE0EEEEEENSL_INS5_IJSB_SB_SB_EEENS5_IJNSA_ILi0EEES1N_S1N_EEEEENS5_IJNS4_10UnderscoreES1Q_S1Q_EEEEENS4_23SM90_TMA_LOAD_MULTICASTENS4_14ComposedLayoutINS4_7SwizzleILi3ELi4ELi3EEENS4_25smem_sparse_ptr_flag_bitsILi2ELi16EEENSL_INS5_IJNS5_IJSB_SR_EEENS5_IJSC_SG_EEEEEENS5_IJNS5_IJS1N_SI_EEESO_EEEEEEEvNS4_8identityENS4_13SM90_TMA_LOADENS1U_IS1W_NS4_18smem_ptr_flag_bitsILi16EEENSL_INS5_IJSR_SG_EEENS5_IJSG_SB_EEEEEEEvS26_EENS_8epilogue10collective6detail29Sm90TmaWarpSpecializedAdapterINS2G_15DefaultEpilogueIfNS5_IJSB_llEEES2K_NS2F_6thread17LinearCombinationIfLi1EffLNS2L_9ScaleType4KindE0ELNS_15FloatRoundStyleE2EfEENS1_15EpilogueDefaultEEEEEvvEEEEvNT_6ParamsE:
        .type           _ZN7cutlass13device_kernelINS_4gemm6kernel13GemmUniversalIN4cute5tupleIJiiiiEEENS1_10collective13CollectiveMmaINS1_40MainloopSm90TmaGmmaWarpSpecializedSparseILi3ENS5_IJNS4_1CILi1EEENSA_ILi2EEESB_EEENS1_32KernelTmaWarpSpecializedPingpongEEENS5_IJNSA_ILi64EEENSA_ILi256EEENSA_ILi128EEEEEENS_6half_tENS5_IJNS4_6LayoutINS5_IJiNS5_IJSC_iEEEiEEENS5_IJlNS5_IJSB_SC_EEElEEEEENSL_INS5_IJNS5_IJNS5_IJNSA_ILi8EEESC_NSA_ILi4EEEEEEiEEENS5_IJNS5_IJNSA_ILi16EEESC_SS_EEEiEEEiEEENS5_IJNS5_IJNS5_IJSI_SV_NSA_ILi2048EEEEEENSA_ILi8192EEEEEENS5_IJNS5_IJSB_NSA_ILi1024EEENSA_ILi32EEEEEElEEElEEEEEEEESK_NS5_IJlSB_lEEENS4_8TiledMMAINS4_8MMA_AtomIJNS4_4SM904GMMA6SPARSE27GMMA_64x256x32_F32F16F16_SSILNS1E_5MajorE0ELS1H_0ELNS1E_7ScaleInE1ELS1I_1ELNS1E_9SparseSelE0EEEEEENSL_INS5_IJSB_SB_SB_EEENS5_IJNSA_ILi0EEES1N_S1N_EEEEENS5_IJNS4_10UnderscoreES1Q_S1Q_EEEEENS4_23SM90_TMA_LOAD_MULTICASTENS4_14ComposedLayoutINS4_7SwizzleILi3ELi4ELi3EEENS4_25smem_sparse_ptr_flag_bitsILi2ELi16EEENSL_INS5_IJNS5_IJSB_SR_EEENS5_IJSC_SG_EEEEEENS5_IJNS5_IJS1N_SI_EEESO_EEEEEEEvNS4_8identityENS4_13SM90_TMA_LOADENS1U_IS1W_NS4_18smem_ptr_flag_bitsILi16EEENSL_INS5_IJSR_SG_EEENS5_IJSG_SB_EEEEEEEvS26_EENS_8epilogue10collective6detail29Sm90TmaWarpSpecializedAdapterINS2G_15DefaultEpilogueIfNS5_IJSB_llEEES2K_NS2F_6thread17LinearCombinationIfLi1EffLNS2L_9ScaleType4KindE0ELNS_15FloatRoundStyleE2EfEENS1_15EpilogueDefaultEEEEEvvEEEEvNT_6ParamsE,@function
        .size           _ZN7cutlass13device_kernelINS_4gemm6kernel13GemmUniversalIN4cute5tupleIJiiiiEEENS1_10collective13CollectiveMmaINS1_40MainloopSm90TmaGmmaWarpSpecializedSparseILi3ENS5_IJNS4_1CILi1EEENSA_ILi2EEESB_EEENS1_32KernelTmaWarpSpecializedPingpongEEENS5_IJNSA_ILi64EEENSA_ILi256EEENSA_ILi128EEEEEENS_6half_tENS5_IJNS4_6LayoutINS5_IJiNS5_IJSC_iEEEiEEENS5_IJlNS5_IJSB_SC_EEElEEEEENSL_INS5_IJNS5_IJNS5_IJNSA_ILi8EEESC_NSA_ILi4EEEEEEiEEENS5_IJNS5_IJNSA_ILi16EEESC_SS_EEEiEEEiEEENS5_IJNS5_IJNS5_IJSI_SV_NSA_ILi2048EEEEEENSA_ILi8192EEEEEENS5_IJNS5_IJSB_NSA_ILi1024EEENSA_ILi32EEEEEElEEElEEEEEEEESK_NS5_IJlSB_lEEENS4_8TiledMMAINS4_8MMA_AtomIJNS4_4SM904GMMA6SPARSE27GMMA_64x256x32_F32F16F16_SSILNS1E_5MajorE0ELS1H_0ELNS1E_7ScaleInE1ELS1I_1ELNS1E_9SparseSelE0EEEEEENSL_INS5_IJSB_SB_SB_EEENS5_IJNSA_ILi0EEES1N_S1N_EEEEENS5_IJNS4_10UnderscoreES1Q_S1Q_EEEEENS4_23SM90_TMA_LOAD_MULTICASTENS4_14ComposedLayoutINS4_7SwizzleILi3ELi4ELi3EEENS4_25smem_sparse_ptr_flag_bitsILi2ELi16EEENSL_INS5_IJNS5_IJSB_SR_EEENS5_IJSC_SG_EEEEEENS5_IJNS5_IJS1N_SI_EEESO_EEEEEEEvNS4_8identityENS4_13SM90_TMA_LOADENS1U_IS1W_NS4_18smem_ptr_flag_bitsILi16EEENSL_INS5_IJSR_SG_EEENS5_IJSG_SB_EEEEEEEvS26_EENS_8epilogue10collective6detail29Sm90TmaWarpSpecializedAdapterINS2G_15DefaultEpilogueIfNS5_IJSB_llEEES2K_NS2F_6thread17LinearCombinationIfLi1EffLNS2L_9ScaleType4KindE0ELNS_15FloatRoundStyleE2EfEENS1_15EpilogueDefaultEEEEEvvEEEEvNT_6ParamsE,(.L_x_318 - _ZN7cutlass13device_kernelINS_4gemm6kernel13GemmUniversalIN4cute5tupleIJiiiiEEENS1_10collective13CollectiveMmaINS1_40MainloopSm90TmaGmmaWarpSpecializedSparseILi3ENS5_IJNS4_1CILi1EEENSA_ILi2EEESB_EEENS1_32KernelTmaWarpSpecializedPingpongEEENS5_IJNSA_ILi64EEENSA_ILi256EEENSA_ILi128EEEEEENS_6half_tENS5_IJNS4_6LayoutINS5_IJiNS5_IJSC_iEEEiEEENS5_IJlNS5_IJSB_SC_EEElEEEEENSL_INS5_IJNS5_IJNS5_IJNSA_ILi8EEESC_NSA_ILi4EEEEEEiEEENS5_IJNS5_IJNSA_ILi16EEESC_SS_EEEiEEEiEEENS5_IJNS5_IJNS5_IJSI_SV_NSA_ILi2048EEEEEENSA_ILi8192EEEEEENS5_IJNS5_IJSB_NSA_ILi1024EEENSA_ILi32EEEEEElEEElEEEEEEEESK_NS5_IJlSB_lEEENS4_8TiledMMAINS4_8MMA_AtomIJNS4_4SM904GMMA6SPARSE27GMMA_64x256x32_F32F16F16_SSILNS1E_5MajorE0ELS1H_0ELNS1E_7ScaleInE1ELS1I_1ELNS1E_9SparseSelE0EEEEEENSL_INS5_IJSB_SB_SB_EEENS5_IJNSA_ILi0EEES1N_S1N_EEEEENS5_IJNS4_10UnderscoreES1Q_S1Q_EEEEENS4_23SM90_TMA_LOAD_MULTICASTENS4_14ComposedLayoutINS4_7SwizzleILi3ELi4ELi3EEENS4_25smem_sparse_ptr_flag_bitsILi2ELi16EEENSL_INS5_IJNS5_IJSB_SR_EEENS5_IJSC_SG_EEEEEENS5_IJNS5_IJS1N_SI_EEESO_EEEEEEEvNS4_8identityENS4_13SM90_TMA_LOADENS1U_IS1W_NS4_18smem_ptr_flag_bitsILi16EEENSL_INS5_IJSR_SG_EEENS5_IJSG_SB_EEEEEEEvS26_EENS_8epilogue10collective6detail29Sm90TmaWarpSpecializedAdapterINS2G_15DefaultEpilogueIfNS5_IJSB_llEEES2K_NS2F_6thread17LinearCombinationIfLi1EffLNS2L_9ScaleType4KindE0ELNS_15FloatRoundStyleE2EfEENS1_15EpilogueDefaultEEEEEvvEEEEvNT_6ParamsE)
        .other          _ZN7cutlass13device_kernelINS_4gemm6kernel13GemmUniversalIN4cute5tupleIJiiiiEEENS1_10collective13CollectiveMmaINS1_40MainloopSm90TmaGmmaWarpSpecializedSparseILi3ENS5_IJNS4_1CILi1EEENSA_ILi2EEESB_EEENS1_32KernelTmaWarpSpecializedPingpongEEENS5_IJNSA_ILi64EEENSA_ILi256EEENSA_ILi128EEEEEENS_6half_tENS5_IJNS4_6LayoutINS5_IJiNS5_IJSC_iEEEiEEENS5_IJlNS5_IJSB_SC_EEElEEEEENSL_INS5_IJNS5_IJNS5_IJNSA_ILi8EEESC_NSA_ILi4EEEEEEiEEENS5_IJNS5_IJNSA_ILi16EEESC_SS_EEEiEEEiEEENS5_IJNS5_IJNS5_IJSI_SV_NSA_ILi2048EEEEEENSA_ILi8192EEEEEENS5_IJNS5_IJSB_NSA_ILi1024EEENSA_ILi32EEEEEElEEElEEEEEEEESK_NS5_IJlSB_lEEENS4_8TiledMMAINS4_8MMA_AtomIJNS4_4SM904GMMA6SPARSE27GMMA_64x256x32_F32F16F16_SSILNS1E_5MajorE0ELS1H_0ELNS1E_7ScaleInE1ELS1I_1ELNS1E_9SparseSelE0EEEEEENSL_INS5_IJSB_SB_SB_EEENS5_IJNSA_ILi0EEES1N_S1N_EEEEENS5_IJNS4_10UnderscoreES1Q_S1Q_EEEEENS4_23SM90_TMA_LOAD_MULTICASTENS4_14ComposedLayoutINS4_7SwizzleILi3ELi4ELi3EEENS4_25smem_sparse_ptr_flag_bitsILi2ELi16EEENSL_INS5_IJNS5_IJSB_SR_EEENS5_IJSC_SG_EEEEEENS5_IJNS5_IJS1N_SI_EEESO_EEEEEEEvNS4_8identityENS4_13SM90_TMA_LOADENS1U_IS1W_NS4_18smem_ptr_flag_bitsILi16EEENSL_INS5_IJSR_SG_EEENS5_IJSG_SB_EEEEEEEvS26_EENS_8epilogue10collective6detail29Sm90TmaWarpSpecializedAdapterINS2G_15DefaultEpilogueIfNS5_IJSB_llEEES2K_NS2F_6thread17LinearCombinationIfLi1EffLNS2L_9ScaleType4KindE0ELNS_15FloatRoundStyleE2EfEENS1_15EpilogueDefaultEEEEEvvEEEEvNT_6ParamsE,@"STO_CUDA_ENTRY STV_DEFAULT"
_ZN7cutlass13device_kernelINS_4gemm6kernel13GemmUniversalIN4cute5tupleIJiiiiEEENS1_10collective13CollectiveMmaINS1_40MainloopSm90TmaGmmaWarpSpecializedSparseILi3ENS5_IJNS4_1CILi1EEENSA_ILi2EEESB_EEENS1_32KernelTmaWarpSpecializedPingpongEEENS5_IJNSA_ILi64EEENSA_ILi256EEENSA_ILi128EEEEEENS_6half_tENS5_IJNS4_6LayoutINS5_IJiNS5_IJSC_iEEEiEEENS5_IJlNS5_IJSB_SC_EEElEEEEENSL_INS5_IJNS5_IJNS5_IJNSA_ILi8EEESC_NSA_ILi4EEEEEEiEEENS5_IJNS5_IJNSA_ILi16EEESC_SS_EEEiEEEiEEENS5_IJNS5_IJNS5_IJSI_SV_NSA_ILi2048EEEEEENSA_ILi8192EEEEEENS5_IJNS5_IJSB_NSA_ILi1024EEENSA_ILi32EEEEEElEEElEEEEEEEESK_NS5_IJlSB_lEEENS4_8TiledMMAINS4_8MMA_AtomIJNS4_4SM904GMMA6SPARSE27GMMA_64x256x32_F32F16F16_SSILNS1E_5MajorE0ELS1H_0ELNS1E_7ScaleInE1ELS1I_1ELNS1E_9SparseSelE0EEEEEENSL_INS5_IJSB_SB_SB_EEENS5_IJNSA_ILi0EEES1N_S1N_EEEEENS5_IJNS4_10UnderscoreES1Q_S1Q_EEEEENS4_23SM90_TMA_LOAD_MULTICASTENS4_14ComposedLayoutINS4_7SwizzleILi3ELi4ELi3EEENS4_25smem_sparse_ptr_flag_bitsILi2ELi16EEENSL_INS5_IJNS5_IJSB_SR_EEENS5_IJSC_SG_EEEEEENS5_IJNS5_IJS1N_SI_EEESO_EEEEEEEvNS4_8identityENS4_13SM90_TMA_LOADENS1U_IS1W_NS4_18smem_ptr_flag_bitsILi16EEENSL_INS5_IJSR_SG_EEENS5_IJSG_SB_EEEEEEEvS26_EENS_8epilogue10collective6detail29Sm90TmaWarpSpecializedAdapterINS2G_15DefaultEpilogueIfNS5_IJSB_llEEES2K_NS2F_6thread17LinearCombinationIfLi1EffLNS2L_9ScaleType4KindE0ELNS_15FloatRoundStyleE2EfEENS1_15EpilogueDefaultEEEEEvvEEEEvNT_6ParamsE:
[----:B------:R-:W-:Y:S01]  /*0000*/  LDC R1, c[0x0][0x28] ;  /* 0x00000a00ff017b82 */ /* 0x000fe20000000800 */
[----:B------:R-:W0:Y:S01]  /*0010*/  S2R R14, SR_TID.X ;  /* 0x00000000000e7919 */ /* 0x000e220000002100 */
[----:B------:R-:W-:Y:S01]  /*0020*/  ELECT P0, URZ, PT ;  /* 0x00000000003f782f */ /* 0x000fe20003800000 */
[----:B------:R-:W-:Y:S01]  /*0030*/  BSSY B0, `(.L_x_0) ;  /* 0x0000012000007945 */ /* 0x000fe20003800000 */
[--C-:B0-----:R-:W-:Y:S02]  /*0040*/  SHF.R.U32.HI R0, RZ, 0x5, R14.reuse ;  /* 0x00000005ff007819 */ /* 0x101fe4000001160e */
[----:B------:R-:W-:-:S03]  /*0050*/  SHF.R.U32.HI R4, RZ, 0x7, R14 ;  /* 0x00000007ff047819 */ /* 0x000fc6000001160e */
[----:B------:R-:W0:Y:S04]  /*0060*/  SHFL.IDX PT, R2, R0, RZ, 0x1f ;  /* 0x00001fff00027589 */ /* 0x000e2800000e0000 */
[----:B------:R1:W2:Y:S01]  /*0070*/  SHFL.IDX PT, R5, R4, RZ, 0x1f ;  /* 0x00001fff04057589 */ /* 0x0002a200000e0000 */
[----:B0-----:R-:W-:-:S13]  /*0080*/  ISETP.NE.OR P0, PT, R2, RZ, !P0 ;  /* 0x000000ff0200720c */ /* 0x001fda0004705670 */
[----:B-12---:R-:W-:Y:S05]  /*0090*/  @P0 BRA `(.L_x_1) ;  /* 0x00000000002c0947 */ /* 0x006fea0003800000 */
[----:B------:R-:W-:Y:S02]  /*00a0*/  ULDC.64 UR4, c[0x0][0x198] ;  /* 0x0000660000047ab9 */ /* 0x000fe40000000a00 */
[----:B------:R-:W-:Y:S02]  /*00b0*/  UIADD3 UR6, UP0, UR4, 0xf0, URZ ;  /* 0x000000f004067890 */ /* 0x000fe4000ff1e03f */
[----:B------:R-:W-:Y:S02]  /*00c0*/  UIADD3 UR8, UP1, UR4, 0x1f0, URZ ;  /* 0x000001f004087890 */ /* 0x000fe4000ff3e03f */
[----:B------:R-:W-:Y:S02]  /*00d0*/  UIADD3 UR4, UP2, UR4, 0x2f0, URZ ;  /* 0x000002f004047890 */ /* 0x000fe4000ff5e03f */
[----:B------:R-:W-:Y:S02]  /*00e0*/  UIADD3.X UR7, URZ, UR5, URZ, UP0, !UPT ;  /* 0x000000053f077290 */ /* 0x000fe400087fe43f */
[----:B------:R-:W-:-:S02]  /*00f0*/  UIADD3.X UR9, URZ, UR5, URZ, UP1, !UPT ;  /* 0x000000053f097290 */ /* 0x000fc40008ffe43f */
[----:B------:R-:W-:-:S05]  /*0100*/  UIADD3.X UR5, URZ, UR5, URZ, UP2, !UPT ;  /* 0x000000053f057290 */ /* 0x000fca00097fe43f */
[----:B------:R0:W-:Y:S02]  /*0110*/  UTMACCTL.PF [UR6] ;  /* 0x00000000060079b9 */ /* 0x0001e40008040000 */
[----:B------:R0:W-:Y:S02]  /*0120*/  UTMACCTL.PF [UR8] ;  /* 0x00000000080079b9 */ /* 0x0001e40008040000 */
[----:B------:R0:W-:Y:S02]  /*0130*/  UTMACCTL.PF [UR4] ;  /* 0x00000000040079b9 */ /* 0x0001e40008040000 */
[----:B0-----:R-:W-:Y:S01]  /*0140*/  NOP ;  /* 0x0000000000007918 */ /* 0x001fe20000000000 */
.L_x_1:
[----:B------:R-:W-:Y:S05]  /*0150*/  BSYNC B0 ;  /* 0x0000000000007941 */ /* 0x000fea0003800000 */
.L_x_0:
[----:B------:R-:W0:Y:S01]  /*0160*/  SHFL.IDX PT, R6, R0, RZ, 0x1f ;  /* 0x00001fff00067589 */ /* 0x000e2200000e0000 */
[----:B------:R-:W-:Y:S02]  /*0170*/  SHF.R.S32.HI R3, RZ, 0x1f, R14 ;  /* 0x0000001fff037819 */ /* 0x000fe4000001140e */
[----:B0-----:R-:W-:-:S13]  /*0180*/  ISETP.NE.AND P0, PT, R6, RZ, PT ;  /* 0x000000ff0600720c */ /* 0x001fda0003f05270 */
[----:B------:R-:W-:Y:S05]  /*0190*/  @P0 BRA `(.L_x_2) ;  /* 0x0000000000500947 */ /* 0x000fea0003800000 */
[----:B------:R-:W0:Y:S01]  /*01a0*/  S2UR UR8, SR_CgaCtaId ;  /* 0x00000000000879c3 */ /* 0x000e220000008800 */
[----:B------:R-:W-:Y:S01]  /*01b0*/  UMOV UR4, 0x400 ;  /* 0x0000040000047882 */ /* 0x000fe20000000000 */
[----:B------:R-:W-:Y:S01]  /*01c0*/  UMOV UR5, 0x1 ;  /* 0x0000000100057882 */ /* 0x000fe20000000000 */
[----:B------:R-:W-:Y:S01]  /*01d0*/  UMOV UR6, 0x2 ;  /* 0x0000000200067882 */ /* 0x000fe20000000000 */
[----:B------:R-:W-:Y:S01]  /*01e0*/  ELECT P0, URZ, PT ;  /* 0x00000000003f782f */ /* 0x000fe20003800000 */
[----:B------:R-:W-:-:S04]  /*01f0*/  UIADD3 UR6, -UR6, 0x100000, URZ ;  /* 0x0010000006067890 */ /* 0x000fc8000fffe13f */
[----:B------:R-:W-:Y:S02]  /*0200*/  USHF.L.U32 UR7, UR6, 0xb, URZ ;  /* 0x0000000b06077899 */ /* 0x000fe4000800063f */
[----:B------:R-:W-:Y:S02]  /*0210*/  USHF.L.U32 UR6, UR6, 0x1, URZ ;  /* 0x0000000106067899 */ /* 0x000fe4000800063f */
[----:B0-----:R-:W-:Y:S02]  /*0220*/  ULEA UR8, UR8, UR4, 0x18 ;  /* 0x0000000408087291 */ /* 0x001fe4000f8ec03f */
[----:B------:R-:W-:-:S04]  /*0230*/  UIADD3 UR4, -UR5, 0x100000, URZ ;  /* 0x0010000005047890 */ /* 0x000fc8000fffe13f */
[----:B------:R-:W-:Y:S02]  /*0240*/  USHF.L.U32 UR5, UR4, 0xb, URZ ;  /* 0x0000000b04057899 */ /* 0x000fe4000800063f */
[----:B------:R-:W-:Y:S01]  /*0250*/  USHF.L.U32 UR4, UR4, 0x1, URZ ;  /* 0x0000000104047899 */ /* 0x000fe2000800063f */
[----:B------:R-:W0:Y:S11]  /*0260*/  FENCE.VIEW.ASYNC.S ;  /* 0x00000000000073c6 */ /* 0x000e360000000000 */
[----:B0-----:R0:W1:Y:S01]  /*0270*/  SYNCS.EXCH.64 URZ, [UR8], UR4 ;  /* 0x00000004083f75b2 */ /* 0x0010620008000100 */
[----:B------:R0:W2:Y:S01]  /*0280*/  SYNCS.EXCH.64 URZ, [UR8+0x18], UR6 ;  /* 0x00001806083f75b2 */ /* 0x0000a20008000100 */
[----:B------:R0:W3:Y:S01]  /*0290*/  SYNCS.EXCH.64 URZ, [UR8+0x8], UR4 ;  /* 0x00000804083f75b2 */ /* 0x0000e20008000100 */
[----:B------:R0:W4:Y:S01]  /*02a0*/  SYNCS.EXCH.64 URZ, [UR8+0x20], UR6 ;  /* 0x00002006083f75b2 */ /* 0x0001220008000100 */
[----:B------:R0:W0:Y:S01]  /*02b0*/  SYNCS.EXCH.64 URZ, [UR8+0x10], UR4 ;  /* 0x00001004083f75b2 */ /* 0x0000220008000100 */
[----:B------:R0:W0:Y:S01]  /*02c0*/  SYNCS.EXCH.64 URZ, [UR8+0x28], UR6 ;  /* 0x00002806083f75b2 */ /* 0x0000220008000100 */
[----:B------:R-:W-:Y:S01]  /*02d0*/  NOP ;  /* 0x0000000000007918 */ /* 0x000fe20000000000 */
.L_x_2:
[----:B------:R-:W5:Y:S01]  /*02e0*/  SHFL.IDX PT, R10, R0, RZ, 0x1f ;  /* 0x00001fff000a7589 */ /* 0x000f6200000e0000 */
[----:B------:R-:W-:Y:S01]  /*02f0*/  LEA.HI R3, R3, R14, RZ, 0x7 ;  /* 0x0000000e03037211 */ /* 0x000fe200078f38ff */
[----:B------:R-:W1:Y:S01]  /*0300*/  S2UR UR13, SR_CTAID.X ;  /* 0x00000000000d79c3 */ /* 0x000e620000002500 */
[----:B------:R-:W-:Y:S01]  /*0310*/  ELECT P0, URZ, PT ;  /* 0x00000000003f782f */ /* 0x000fe20003800000 */
[----:B------:R-:W2:Y:S01]  /*0320*/  SHFL.IDX PT, R9, R0, RZ, 0x1f ;  /* 0x00001fff00097589 */ /* 0x000ea200000e0000 */
[----:B------:R-:W-:Y:S02]  /*0330*/  LOP3.LUT R3, R3, 0xffffff80, RZ, 0xc0, !PT ;  /* 0xffffff8003037812 */ /* 0x000fe400078ec0ff */
[----:B------:R-:W-:Y:S01]  /*0340*/  ELECT P1, URZ, PT ;  /* 0x00000000003f782f */ /* 0x000fe20003820000 */
[----:B------:R-:W-:Y:S01]  /*0350*/  NOP ;  /* 0x0000000000007918 */ /* 0x000fe20000000000 */
[----:B------:R-:W3:Y:S01]  /*0360*/  S2R R16, SR_CTAID.Y ;  /* 0x0000000000107919 */ /* 0x000ee20000002600 */
[----:B0-----:R-:W-:Y:S01]  /*0370*/  ULDC UR4, c[0x0][0x150] ;  /* 0x0000540000047ab9 */ /* 0x001fe20000000800 */
[----:B------:R-:W-:Y:S01]  /*0380*/  IMAD.IADD R15, R14, 0x1, -R3 ;  /* 0x000000010e0f7824 */ /* 0x000fe200078e0a03 */
[----:B------:R-:W0:Y:S01]  /*0390*/  LDC R25, c[0x0][0x148] ;  /* 0x00005200ff197b82 */ /* 0x000e220000000800 */
[----:B------:R3:W4:Y:S01]  /*03a0*/  SHFL.IDX PT, R11, R4, RZ, 0x1f ;  /* 0x00001fff040b7589 */ /* 0x00072200000e0000 */
[----:B------:R-:W-:Y:S01]  /*03b0*/  UMOV UR11, 0x80 ;  /* 0x00000080000b7882 */ /* 0x000fe20000000000 */
[----:B------:R-:W-:Y:S01]  /*03c0*/  NOP ;  /* 0x0000000000007918 */ /* 0x000fe20000000000 */
[----:B------:R-:W-:Y:S01]  /*03d0*/  SHF.R.S32.HI R22, RZ, 0x1f, R15 ;  /* 0x0000001fff167819 */ /* 0x000fe2000001140f */
[C---:B------:R-:W-:Y:S01]  /*03e0*/  VIADD R38, R5.reuse, 0xffffffff ;  /* 0xffffffff05267836 */ /* 0x040fe20000000000 */
[----:B------:R-:W-:-:S02]  /*03f0*/  ISETP.NE.AND P2, PT, R5, RZ, PT ;  /* 0x000000ff0500720c */ /* 0x000fc40003f45270 */
[----:B------:R-:W-:Y:S02]  /*0400*/  LEA.HI R3, R22, R15, RZ, 0x3 ;  /* 0x0000000f16037211 */ /* 0x000fe400078f18ff */
[----:B------:R-:W-:Y:S02]  /*0410*/  ISETP.GE.U32.AND P5, PT, R38, 0x2, PT ;  /* 0x000000022600780c */ /* 0x000fe40003fa6070 */
[--C-:B------:R-:W-:Y:S02]  /*0420*/  SHF.R.S32.HI R7, RZ, 0x3, R3.reuse ;  /* 0x00000003ff077819 */ /* 0x100fe40000011403 */
[----:B-----5:R-:W-:Y:S02]  /*0430*/  ISETP.NE.OR P0, PT, R10, RZ, !P0 ;  /* 0x000000ff0a00720c */ /* 0x020fe40004705670 */
[----:B------:R-:W-:Y:S01]  /*0440*/  SHF.R.S32.HI R8, RZ, 0x1f, R3 ;  /* 0x0000001fff087819 */ /* 0x000fe20000011403 */
[----:B------:R-:W5:Y:S01]  /*0450*/  LDC R10, c[0x0][0x140] ;  /* 0x00005000ff0a7b82 */ /* 0x000f620000000800 */
[----:B--2---:R-:W-:-:S02]  /*0460*/  ISETP.NE.OR P1, PT, R9, RZ, !P1 ;  /* 0x000000ff0900720c */ /* 0x004fc40004f25670 */
[----:B------:R-:W-:Y:S02]  /*0470*/  LEA.HI R8, R8, R7, RZ, 0x2 ;  /* 0x0000000708087211 */ /* 0x000fe400078f10ff */
[----:B-1----:R-:W-:Y:S02]  /*0480*/  I2FP.F32.U32 R0, UR13 ;  /* 0x0000000d00007c45 */ /* 0x002fe40008201000 */
[----:B------:R-:W-:Y:S01]  /*0490*/  LOP3.LUT R8, R8, 0xfffffffc, RZ, 0xc0, !PT ;  /* 0xfffffffc08087812 */ /* 0x000fe200078ec0ff */
[----:B------:R-:W1:Y:S01]  /*04a0*/  LDC R9, c[0x0][0x144] ;  /* 0x00005100ff097b82 */ /* 0x000e620000000800 */
[----:B------:R-:W-:Y:S01]  /*04b0*/  SHF.R.S32.HI R3, RZ, 0x1f, R2 ;  /* 0x0000001fff037819 */ /* 0x000fe20000011402 */
[----:B------:R-:W-:Y:S01]  /*04c0*/  VOTEU.ALL UP0, P0 ;  /* 0x00000000003f7886 */ /* 0x000fe20000000000 */
[----:B------:R-:W-:Y:S01]  /*04d0*/  FMUL R0, R0, UR4 ;  /* 0x0000000400007c20 */ /* 0x000fe20008400000 */
[----:B---3--:R-:W-:Y:S01]  /*04e0*/  I2FP.F32.U32 R4, R16 ;  /* 0x0000001000047245 */ /* 0x008fe20000201000 */
[----:B------:R-:W-:Y:S01]  /*04f0*/  ULDC UR4, c[0x0][0x154] ;  /* 0x0000550000047ab9 */ /* 0x000fe20000000800 */
[----:B------:R-:W-:Y:S01]  /*0500*/  VOTEU.ALL UP1, P1 ;  /* 0x00000000003f7886 */ /* 0x000fe20000820000 */
[----:B------:R-:W-:Y:S01]  /*0510*/  IMAD.IADD R8, R7, 0x1, -R8 ;  /* 0x0000000107087824 */ /* 0x000fe200078e0a08 */
[----:B------:R-:W2:Y:S01]  /*0520*/  @!UP0 S2UR UR7, SR_CgaCtaId ;  /* 0x00000000000789c3 */ /* 0x000ea20000008800 */
[----:B------:R-:W-:Y:S01]  /*0530*/  SHF.R.S32.HI R7, RZ, 0x1f, R6 ;  /* 0x0000001fff077819 */ /* 0x000fe20000011406 */
[----:B------:R-:W-:Y:S01]  /*0540*/  FMUL R4, R4, UR4 ;  /* 0x0000000404047c20 */ /* 0x000fe20008400000 */
[----:B------:R-:W-:Y:S01]  /*0550*/  LEA.HI R3, R3, R2, RZ, 0x2 ;  /* 0x0000000203037211 */ /* 0x000fe200078f10ff */
[----:B------:R-:W3:Y:S01]  /*0560*/  F2I.U32.TRUNC.NTZ R0, R0 ;  /* 0x0000000000007305 */ /* 0x000ee2000020f000 */
[----:B------:R-:W-:Y:S01]  /*0570*/  LEA.HI R7, R7, R6, RZ, 0x2 ;  /* 0x0000000607077211 */ /* 0x000fe200078f10ff */
[----:B------:R-:W-:Y:S01]  /*0580*/  UMOV UR4, 0x20 ;  /* 0x0000002000047882 */ /* 0x000fe20000000000 */
[----:B------:R-:W-:Y:S01]  /*0590*/  LOP3.LUT R3, R3, 0xfffffffc, RZ, 0xc0, !PT ;  /* 0xfffffffc03037812 */ /* 0x000fe200078ec0ff */
[----:B------:R-:W4:Y:S01]  /*05a0*/  @!UP1 S2UR UR10, SR_CgaCtaId ;  /* 0x00000000000a99c3 */ /* 0x000f220000008800 */
[----:B------:R-:W-:Y:S01]  /*05b0*/  LOP3.LUT R7, R7, 0x3ffffffc, RZ, 0xc0, !PT ;  /* 0x3ffffffc07077812 */ /* 0x000fe200078ec0ff */
[----:B------:R-:W-:Y:S01]  /*05c0*/  @!UP0 UMOV UR6, 0x400 ;  /* 0x0000040000068882 */ /* 0x000fe20000000000 */
[----:B------:R-:W-:-:S04]  /*05d0*/  @!UP0 UIADD3 UR4, -UR4, 0x100000, URZ ;  /* 0x0010000004048890 */ /* 0x000fc8000fffe13f */
[----:B------:R-:W-:Y:S02]  /*05e0*/  @!UP0 USHF.L.U32 UR5, UR4, 0xb, URZ ;  /* 0x0000000b04058899 */ /* 0x000fe4000800063f */
[----:B------:R-:W-:Y:S01]  /*05f0*/  @!UP0 USHF.L.U32 UR4, UR4, 0x1, URZ ;  /* 0x0000000104048899 */ /* 0x000fe2000800063f */
[----:B------:R-:W0:Y:S01]  /*0600*/  F2I.U32.TRUNC.NTZ R4, R4 ;  /* 0x0000000400047305 */ /* 0x000e22000020f000 */
[----:B------:R-:W-:Y:S01]  /*0610*/  IMAD.IADD R13, R2, 0x1, -R3 ;  /* 0x00000001020d7824 */ /* 0x000fe200078e0a03 */
[----:B------:R-:W-:Y:S01]  /*0620*/  @!UP1 UMOV UR9, 0x400 ;  /* 0x0000040000099882 */ /* 0x000fe20000000000 */
[----:B------:R-:W-:Y:S01]  /*0630*/  IMAD.IADD R7, R6, 0x1, -R7 ;  /* 0x0000000106077824 */ /* 0x000fe200078e0a07 */
[----:B------:R-:W-:Y:S01]  /*0640*/  VOTEU.ALL UP2, P1 ;  /* 0x00000000003f7886 */ /* 0x000fe20000840000 */
[----:B------:R-:W-:Y:S01]  /*0650*/  VOTEU.ALL UP3, P1 ;  /* 0x00000000003f7886 */ /* 0x000fe20000860000 */
[----:B------:R-:W-:Y:S01]  /*0660*/  VOTEU.ALL UP4, P1 ;  /* 0x00000000003f7886 */ /* 0x000fe20000880000 */
[----:B------:R-:W-:Y:S01]  /*0670*/  IMAD R7, R7, 0x4, R8 ;  /* 0x0000000407077824 */ /* 0x000fe200078e0208 */
[----:B------:R-:W-:Y:S01]  /*0680*/  VOTEU.ALL UP5, P1 ;  /* 0x00000000003f7886 */ /* 0x000fe200008a0000 */
[----:B------:R-:W-:Y:S01]  /*0690*/  ISETP.NE.AND P1, PT, R13, 0x3, PT ;  /* 0x000000030d00780c */ /* 0x000fe20003f25270 */
[----:B---3--:R-:W-:Y:S01]  /*06a0*/  IMAD.MOV R0, RZ, RZ, -R0 ;  /* 0x000000ffff007224 */ /* 0x008fe200078e0a00 */
[----:B-----5:R-:W-:Y:S01]  /*06b0*/  ISETP.EQ.U32.AND P3, PT, R10, 0x1, PT ;  /* 0x000000010a00780c */ /* 0x020fe20003f62070 */
[----:B--2---:R-:W-:Y:S01]  /*06c0*/  @!UP0 ULEA UR8, UR7, UR6, 0x18 ;  /* 0x0000000607088291 */ /* 0x004fe2000f8ec03f */
[----:B------:R-:W-:Y:S01]  /*06d0*/  IMAD.SHL.U32 R12, R7, 0x4, RZ ;  /* 0x00000004070c7824 */ /* 0x000fe200078e00ff */
[----:B------:R-:W-:-:S04]  /*06e0*/  @!UP1 UIADD3 UR6, -UR11, 0x100000, URZ ;  /* 0x001000000b069890 */ /* 0x000fc8000fffe13f */
[----:B------:R-:W-:Y:S02]  /*06f0*/  @!UP1 USHF.L.U32 UR7, UR6, 0xb, URZ ;  /* 0x0000000b06079899 */ /* 0x000fe4000800063f */
[----:B------:R-:W-:Y:S01]  /*0700*/  @!UP1 USHF.L.U32 UR6, UR6, 0x1, URZ ;  /* 0x0000000106069899 */ /* 0x000fe2000800063f */
[----:B0-----:R-:W-:Y:S01]  /*0710*/  IMAD.MOV R24, RZ, RZ, -R4 ;  /* 0x000000ffff187224 */ /* 0x001fe200078e0a04 */
[----:B------:R-:W-:Y:S01]  /*0720*/  VOTEU.ALL UP0, P0 ;  /* 0x00000000003f7886 */ /* 0x000fe20000000000 */
[----:B------:R-:W-:Y:S01]  /*0730*/  ISETP.EQ.OR P1, PT, R13, RZ, !P1 ;  /* 0x000000ff0d00720c */ /* 0x000fe20004f22670 */
[----:B-1----:R-:W-:Y:S01]  /*0740*/  IMAD R23, R9, R0, UR13 ;  /* 0x0000000d09177e24 */ /* 0x002fe2000f8e0200 */
[----:B------:R-:W-:Y:S01]  /*0750*/  LOP3.LUT R12, R7, 0xc, R12, 0x78, !PT ;  /* 0x0000000c070c7812 */ /* 0x000fe200078e780c */
[----:B----4-:R-:W-:Y:S01]  /*0760*/  @!UP1 ULEA UR9, UR10, UR9, 0x18 ;  /* 0x000000090a099291 */ /* 0x010fe2000f8ec03f */
[----:B------:R-:W-:Y:S01]  /*0770*/  IMAD R3, R25, R24, R16 ;  /* 0x0000001819037224 */ /* 0x000fe200078e0210 */
[----:B------:R-:W-:Y:S01]  /*0780*/  VOTEU.ALL UP1, P0 ;  /* 0x00000000003f7886 */ /* 0x000fe20000020000 */
[----:B------:R-:W-:Y:S01]  /*0790*/  LOP3.LUT P0, RZ, R15, 0x7, RZ, 0xc0, !PT ;  /* 0x000000070fff7812 */ /* 0x000fe2000780c0ff */
[----:B------:R-:W0:Y:S02]  /*07a0*/  FENCE.VIEW.ASYNC.S ;  /* 0x00000000000073c6 */ /* 0x000e240000000000 */
[----:B0-----:R0:W1:Y:S01]  /*07b0*/  @!UP0 SYNCS.EXCH.64 URZ, [UR8+0x60], UR4 ;  /* 0x00006004083f85b2 */ /* 0x0010620008000100 */
[----:B------:R-:W-:-:S02]  /*07c0*/  ISETP.EQ.AND P1, PT, R5, RZ, P1 ;  /* 0x000000ff0500720c */ /* 0x000fc40000f22270 */
[----:B------:R-:W-:Y:S02]  /*07d0*/  ISETP.NE.AND P4, PT, R3, R12, PT ;  /* 0x0000000c0300720c */ /* 0x000fe40003f85270 */
[----:B------:R-:W-:Y:S02]  /*07e0*/  ISETP.LT.U32.AND P0, PT, R12, 0x2, !P0 ;  /* 0x000000020c00780c */ /* 0x000fe40004701070 */
[----:B------:R-:W-:Y:S02]  /*07f0*/  ISETP.EQ.OR P4, PT, R23, RZ, !P4 ;  /* 0x000000ff1700720c */ /* 0x000fe40006782670 */
[----:B------:R-:W-:Y:S02]  /*0800*/  SEL R7, RZ, 0x1, !P1 ;  /* 0x00000001ff077807 */ /* 0x000fe40004800000 */
[----:B------:R-:W-:Y:S02]  /*0810*/  R2UR UR12, R11 ;  /* 0x000000000b0c72ca */ /* 0x000fe400000e0000 */
[----:B------:R-:W-:-:S02]  /*0820*/  PLOP3.LUT P0, PT, P0, P4, PT, 0x80, 0x0 ;  /* 0x000000000000781c */ /* 0x000fc40000709070 */
[----:B------:R-:W-:Y:S01]  /*0830*/  SEL R7, R7, 0x2, P5 ;  /* 0x0000000207077807 */ /* 0x000fe20002800000 */
[----:B------:R0:W2:Y:S01]  /*0840*/  @!UP1 SYNCS.EXCH.64 URZ, [UR8+0x68], UR4 ;  /* 0x00006804083f95b2 */ /* 0x0000a20008000100 */
[----:B------:R-:W-:Y:S01]  /*0850*/  NOP ;  /* 0x0000000000007918 */ /* 0x000fe20000000000 */
[----:B------:R0:W3:Y:S01]  /*0860*/  @!UP2 SYNCS.EXCH.64 URZ, [UR9+0x40], UR6 ;  /* 0x00004006093fa5b2 */ /* 0x0000e20008000100 */
[----:B------:R0:W4:Y:S01]  /*0870*/  @!UP3 SYNCS.EXCH.64 URZ, [UR9+0x48], UR6 ;  /* 0x00004806093fb5b2 */ /* 0x0001220008000100 */
[----:B------:R0:W0:Y:S01]  /*0880*/  @!UP4 SYNCS.EXCH.64 URZ, [UR9+0x50], UR6 ;  /* 0x00005006093fc5b2 */ /* 0x0000220008000100 */
[----:B------:R0:W0:Y:S01]  /*0890*/  @!UP5 SYNCS.EXCH.64 URZ, [UR9+0x58], UR6 ;  /* 0x00005806093fd5b2 */ /* 0x0000220008000100 */
[----:B------:R-:W-:Y:S01]  /*08a0*/  NOP ;  /* 0x0000000000007918 */ /* 0x000fe20000000000 */
[----:B------:R-:W-:Y:S05]  /*08b0*/  @!P3 BRA `(.L_x_3) ;  /* 0x000000000008b947 */ /* 0x000fea0003800000 */
[----:B01234-:R-:W-:Y:S01]  /*08c0*/  UCGABAR_ARV ;  /* 0x00000000000079c7 */ /* 0x01ffe20008000000 */
[----:B------:R-:W-:Y:S05]  /*08d0*/  BRA `(.L_x_4) ;  /* 0x0000000000047947 */ /* 0x000fea0003800000 */
.L_x_3:
[----:B01234-:R-:W-:Y:S01]  /*08e0*/  NOP ;  /* 0x0000000000007918 */ /* 0x01ffe20000000000 */
.L_x_4:
[----:B------:R-:W-:Y:S01]  /*08f0*/  ULDC.64 UR4, c[0x0][0x698] ;  /* 0x0001a60000047ab9 */ /* 0x000fe20000000a00 */
[----:B------:R-:W-:Y:S01]  /*0900*/  ULDC.64 UR16, c[0x0][0x208] ;  /* 0x0000820000107ab9 */ /* 0x000fe20000000a00 */
[----:B------:R-:W-:-:S04]  /*0910*/  ISETP.NE.U32.AND P1, PT, RZ, UR4, PT ;  /* 0x00000004ff007c0c */ /* 0x000fc8000bf25070 */
[----:B------:R-:W-:-:S13]  /*0920*/  ISETP.NE.AND.EX P1, PT, RZ, UR5, PT, P1 ;  /* 0x00000005ff007c0c */ /* 0x000fda000bf25310 */
[----:B------:R-:W-:Y:S05]  /*0930*/  @!P1 BRA `(.L_x_5) ;  /* 0x00000000001c9947 */ /* 0x000fea0003800000 */
[----:B------:R-:W0:Y:S02]  /*0940*/  LDC.64 R2, c[0x0][0x698] ;  /* 0x0001a600ff027b82 */ /* 0x000e240000000a00 */
[----:B0-----:R-:W2:Y:S02]  /*0950*/  LDG.E.64 R2, desc[UR16][R2.64] ;  /* 0x0000001002027981 */ /* 0x001ea4000c1e1b00 */
[----:B--2---:R-:W-:-:S04]  /*0960*/  ISETP.NE.U32.AND P1, PT, R2, RZ, PT ;  /* 0x000000ff0200720c */ /* 0x004fc80003f25070 */
[----:B------:R-:W-:-:S13]  /*0970*/  ISETP.NE.AND.EX P1, PT, R3, RZ, PT, P1 ;  /* 0x000000ff0300720c */ /* 0x000fda0003f25310 */
[----:B------:R-:W-:Y:S05]  /*0980*/  @!P1 BRA `(.L_x_5) ;  /* 0x0000000000089947 */ /* 0x000fea0003800000 */
[----:B------:R0:W5:Y:S01]  /*0990*/  LD.E R11, desc[UR16][R2.64] ;  /* 0x00000010020b7980 */ /* 0x000162000c101900 */
[----:B------:R-:W-:Y:S05]  /*09a0*/  BRA `(.L_x_6) ;  /* 0x0000000000207947 */ /* 0x000fea0003800000 */
.L_x_5:
[----:B------:R-:W-:Y:S02]  /*09b0*/  ULDC.64 UR4, c[0x0][0x688] ;  /* 0x0001a20000047ab9 */ /* 0x000fe40000000a00 */
[----:B------:R-:W-:-:S04]  /*09c0*/  ISETP.NE.U32.AND P1, PT, RZ, UR4, PT ;  /* 0x00000004ff007c0c */ /* 0x000fc8000bf25070 */
[----:B------:R-:W-:-:S13]  /*09d0*/  ISETP.NE.AND.EX P1, PT, RZ, UR5, PT, P1 ;  /* 0x00000005ff007c0c */ /* 0x000fda000bf25310 */
[----:B------:R-:W-:Y:S05]  /*09e0*/  @!P1 BRA `(.L_x_7) ;  /* 0x00000000000c9947 */ /* 0x000fea0003800000 */
[----:B------:R-:W0:Y:S02]  /*09f0*/  LDC.64 R2, c[0x0][0x688] ;  /* 0x0001a200ff027b82 */ /* 0x000e240000000a00 */
[----:B0-----:R1:W5:Y:S01]  /*0a00*/  LDG.E R11, desc[UR16][R2.64] ;  /* 0x00000010020b7981 */ /* 0x001362000c1e1900 */
[----:B------:R-:W-:Y:S05]  /*0a10*/  BRA `(.L_x_6) ;  /* 0x0000000000047947 */ /* 0x000fea0003800000 */
.L_x_7:
[----:B------:R-:W2:Y:S02]  /*0a20*/  LDC R11, c[0x0][0x680] ;  /* 0x0001a000ff0b7b82 */ /* 0x000ea40000000800 */
.L_x_6:
[----:B------:R-:W-:Y:S02]  /*0a30*/  ULDC.64 UR4, c[0x0][0x6a0] ;  /* 0x0001a80000047ab9 */ /* 0x000fe40000000a00 */
[----:B------:R-:W-:-:S04]  /*0a40*/  ISETP.NE.U32.AND P1, PT, RZ, UR4, PT ;  /* 0x00000004ff007c0c */ /* 0x000fc8000bf25070 */
[----:B------:R-:W-:-:S13]  /*0a50*/  ISETP.NE.AND.EX P1, PT, RZ, UR5, PT, P1 ;  /* 0x00000005ff007c0c */ /* 0x000fda000bf25310 */
[----:B------:R-:W-:Y:S05]  /*0a60*/  @!P1 BRA `(.L_x_8) ;  /* 0x00000000001c9947 */ /* 0x000fea0003800000 */
[----:B01----:R-:W0:Y:S02]  /*0a70*/  LDC.64 R2, c[0x0][0x6a0] ;  /* 0x0001a800ff027b82 */ /* 0x003e240000000a00 */
[----:B0-----:R-:W3:Y:S02]  /*0a80*/  LDG.E.64 R2, desc[UR16][R2.64] ;  /* 0x0000001002027981 */ /* 0x001ee4000c1e1b00 */
[----:B---3--:R-:W-:-:S04]  /*0a90*/  ISETP.NE.U32.AND P1, PT, R2, RZ, PT ;  /* 0x000000ff0200720c */ /* 0x008fc80003f25070 */
[----:B------:R-:W-:-:S13]  /*0aa0*/  ISETP.NE.AND.EX P1, PT, R3, RZ, PT, P1 ;  /* 0x000000ff0300720c */ /* 0x000fda0003f25310 */
[----:B------:R-:W-:Y:S05]  /*0ab0*/  @!P1 BRA `(.L_x_8) ;  /* 0x0000000000089947 */ /* 0x000fea0003800000 */
[----:B------:R0:W5:Y:S01]  /*0ac0*/  LD.E R10, desc[UR16][R2.64] ;  /* 0x00000010020a7980 */ /* 0x000162000c101900 */
[----:B------:R-:W-:Y:S05]  /*0ad0*/  BRA `(.L_x_9) ;  /* 0x0000000000207947 */ /* 0x000fea0003800000 */
.L_x_8:
[----:B------:R-:W-:Y:S02]  /*0ae0*/  ULDC.64 UR4, c[0x0][0x690] ;  /* 0x0001a40000047ab9 */ /* 0x000fe40000000a00 */
[----:B------:R-:W-:-:S04]  /*0af0*/  ISETP.NE.U32.AND P1, PT, RZ, UR4, PT ;  /* 0x00000004ff007c0c */ /* 0x000fc8000bf25070 */
[----:B------:R-:W-:-:S13]  /*0b00*/  ISETP.NE.AND.EX P1, PT, RZ, UR5, PT, P1 ;  /* 0x00000005ff007c0c */ /* 0x000fda000bf25310 */
[----:B------:R-:W-:Y:S05]  /*0b10*/  @!P1 BRA `(.L_x_10) ;  /* 0x00000000000c9947 */ /* 0x000fea0003800000 */
[----:B01----:R-:W0:Y:S02]  /*0b20*/  LDC.64 R2, c[0x0][0x690] ;  /* 0x0001a400ff027b82 */ /* 0x003e240000000a00 */
[----:B0-----:R1:W5:Y:S01]  /*0b30*/  LDG.E R10, desc[UR16][R2.64] ;  /* 0x00000010020a7981 */ /* 0x001362000c1e1900 */
[----:B------:R-:W-:Y:S05]  /*0b40*/  BRA `(.L_x_9) ;  /* 0x0000000000047947 */ /* 0x000fea0003800000 */
.L_x_10:
[----:B------:R-:W3:Y:S02]  /*0b50*/  LDC R10, c[0x0][0x684] ;  /* 0x0001a100ff0a7b82 */ /* 0x000ee40000000800 */
.L_x_9:
[----:B------:R-:W4:Y:S01]  /*0b60*/  LDC R0, c[0x0][0x75c] ;  /* 0x0001d700ff007b82 */ /* 0x000f220000000800 */
[----:B------:R-:W-:Y:S01]  /*0b70*/  ULDC UR8, c[0x0][0x604] ;  /* 0x0001810000087ab9 */ /* 0x000fe20000000800 */
[----:B------:R-:W-:Y:S01]  /*0b80*/  ISETP.NE.AND P1, PT, R5, 0x2, PT ;  /* 0x000000020500780c */ /* 0x000fe20003f25270 */
[----:B------:R-:W-:Y:S01]  /*0b90*/  UIADD3 UR8, UR8, 0x3f, URZ ;  /* 0x0000003f08087890 */ /* 0x000fe2000fffe03f */
[----:B------:R-:W-:Y:S01]  /*0ba0*/  IMAD.U32 R4, RZ, RZ, UR13 ;  /* 0x0000000dff047e24 */ /* 0x000fe2000f8e00ff */
[----:B------:R-:W-:Y:S01]  /*0bb0*/  UMOV UR5, URZ ;  /* 0x0000003f00057c82 */ /* 0x000fe20008000000 */
[----:B------:R-:W-:Y:S01]  /*0bc0*/  UMOV UR4, URZ ;  /* 0x0000003f00047c82 */ /* 0x000fe20008000000 */
[----:B------:R-:W-:Y:S01]  /*0bd0*/  USHF.R.S32.HI UR9, URZ, 0x1f, UR8 ;  /* 0x0000001f3f097899 */ /* 0x000fe20008011408 */
[----:B------:R-:W-:-:S03]  /*0be0*/  ULDC.64 UR10, c[0x0][0x750] ;  /* 0x0001d400000a7ab9 */ /* 0x000fc60000000a00 */
[----:B------:R-:W-:Y:S01]  /*0bf0*/  ULEA.HI UR9, UR9, UR8, URZ, 0x6 ;  /* 0x0000000809097291 */ /* 0x000fe2000f8f303f */
[----:B----4-:R-:W-:-:S13]  /*0c00*/  ISETP.NE.AND P4, PT, R0, 0x1, PT ;  /* 0x000000010000780c */ /* 0x010fda0003f85270 */
[----:B01----:R-:W0:Y:S01]  /*0c10*/  @P4 LDC R3, c[0x0][0x10] ;  /* 0x00000400ff034b82 */ /* 0x003e220000000800 */
[----:B------:R-:W-:Y:S02]  /*0c20*/  @P4 IMAD.MOV.U32 R17, RZ, RZ, RZ ;  /* 0x000000ffff114224 */ /* 0x000fe400078e00ff */
[----:B------:R-:W-:-:S05]  /*0c30*/  @P4 IMAD.MOV.U32 R5, RZ, RZ, RZ ;  /* 0x000000ffff054224 */ /* 0x000fca00078e00ff */
[----:B------:R-:W1:Y:S01]  /*0c40*/  @!P4 LDC R9, c[0x0][0xc] ;  /* 0x00000300ff09cb82 */ /* 0x000e620000000800 */
[----:B------:R-:W-:Y:S01]  /*0c50*/  ULDC UR6, c[0x0][0xc] ;  /* 0x0000030000067ab9 */ /* 0x000fe20000000800 */
[----:B------:R-:W-:Y:S02]  /*0c60*/  ULDC UR7, c[0x0][0x10] ;  /* 0x0000040000077ab9 */ /* 0x000fe40000000800 */
[----:B------:R-:W-:-:S04]  /*0c70*/  UIMAD.WIDE.U32 UR6, UR6, UR7, URZ ;  /* 0x00000007060672a5 */ /* 0x000fc8000f8e003f */
[----:B------:R-:W4:Y:S01]  /*0c80*/  LDC R8, c[0x0][0x14] ;  /* 0x00000500ff087b82 */ /* 0x000f220000000800 */
[----:B0-----:R-:W-:-:S04]  /*0c90*/  @P4 IMAD.WIDE.U32 R2, R3, UR13, R16 ;  /* 0x0000000d03024c25 */ /* 0x001fc8000f8e0010 */
[----:B------:R-:W-:Y:S02]  /*0ca0*/  @P4 IMAD.IADD R3, R3, 0x1, R5 ;  /* 0x0000000103034824 */ /* 0x000fe400078e0205 */
[----:B------:R-:W-:Y:S02]  /*0cb0*/  IMAD.MOV.U32 R5, RZ, RZ, RZ ;  /* 0x000000ffff057224 */ /* 0x000fe400078e00ff */
[----:B-1----:R-:W-:-:S04]  /*0cc0*/  @!P4 IMAD.WIDE.U32 R4, R16, R9, R4 ;  /* 0x000000091004c225 */ /* 0x002fc800078e0004 */
[----:B------:R-:W-:Y:S02]  /*0cd0*/  @!P4 IMAD.MOV.U32 R2, RZ, RZ, R4 ;  /* 0x000000ffff02c224 */ /* 0x000fe400078e0004 */
[C---:B----4-:R-:W-:Y:S02]  /*0ce0*/  IMAD R19, R8.reuse, UR7, RZ ;  /* 0x0000000708137c24 */ /* 0x050fe4000f8e02ff */
[----:B------:R-:W-:Y:S01]  /*0cf0*/  IMAD.WIDE.U32 R8, R8, UR6, RZ ;  /* 0x0000000608087c25 */ /* 0x000fe2000f8e00ff */
[----:B------:R-:W-:-:S03]  /*0d00*/  USHF.R.S32.HI UR6, URZ, 0x6, UR9 ;  /* 0x000000063f067899 */ /* 0x000fc60008011409 */
[----:B------:R-:W-:Y:S02]  /*0d10*/  @!P4 IMAD.MOV.U32 R3, RZ, RZ, R5 ;  /* 0x000000ffff03c224 */ /* 0x000fe400078e0005 */
[----:B------:R-:W-:Y:S01]  /*0d20*/  IMAD.IADD R0, R9, 0x1, R19 ;  /* 0x0000000109007824 */ /* 0x000fe200078e0213 */
[----:B------:R-:W-:Y:S06]  /*0d30*/  @P1 BRA `(.L_x_11) ;  /* 0x0000000000201947 */ /* 0x000fec0003800000 */
[----:B------:R-:W-:Y:S01]  /*0d40*/  UISETP.GE.U32.AND UP0, UPT, UR6, 0x3, UPT ;  /* 0x000000030600788c */ /* 0x000fe2000bf06070 */
[----:B------:R-:W-:Y:S01]  /*0d50*/  IADD3 R2, P1, R2, R8, RZ ;  /* 0x0000000802027210 */ /* 0x000fe20007f3e0ff */
[----:B------:R-:W-:-:S04]  /*0d60*/  UIMAD.WIDE.U32 UR4, UR6, -0x55555555, URZ ;  /* 0xaaaaaaab060478a5 */ /* 0x000fc8000f8e003f */
[----:B------:R-:W-:Y:S01]  /*0d70*/  USHF.R.U32.HI UR5, URZ, 0x1, UR5 ;  /* 0x000000013f057899 */ /* 0x000fe20008011605 */
[----:B------:R-:W-:Y:S02]  /*0d80*/  IMAD.X R3, R0, 0x1, R3, P1 ;  /* 0x0000000100037824 */ /* 0x000fe400008e0603 */
[----:B------:R-:W-:Y:S02]  /*0d90*/  UMOV UR4, URZ ;  /* 0x0000003f00047c82 */ /* 0x000fe40008000000 */
[----:B------:R-:W-:Y:S02]  /*0da0*/  @UP0 ULOP3.LUT UR4, UR5, 0x1, URZ, 0xc0, !UPT ;  /* 0x0000000105040892 */ /* 0x000fe4000f8ec03f */
[----:B------:R-:W-:-:S12]  /*0db0*/  UIMAD UR5, UR5, -0x3, UR6 ;  /* 0xfffffffd050578a4 */ /* 0x000fd8000f8e0206 */
.L_x_11:
[----:B------:R-:W-:Y:S01]  /*0dc0*/  ISETP.GE.U32.AND P1, PT, R2, UR10, PT ;  /* 0x0000000a02007c0c */ /* 0x000fe2000bf26070 */
[----:B------:R-:W-:Y:S01]  /*0dd0*/  IMAD.MOV.U32 R6, RZ, RZ, -0x1 ;  /* 0xffffffffff067424 */ /* 0x000fe200078e00ff */
[----:B------:R-:W-:Y:S01]  /*0de0*/  PRMT R18, RZ, 0x7610, R18 ;  /* 0x00007610ff127816 */ /* 0x000fe20000000012 */
[----:B------:R-:W-:Y:S01]  /*0df0*/  IMAD.MOV.U32 R5, RZ, RZ, -0x1 ;  /* 0xffffffffff057424 */ /* 0x000fe200078e00ff */
[----:B------:R-:W-:Y:S01]  /*0e00*/  ISETP.GE.U32.AND.EX P1, PT, R3, UR11, PT, P1 ;  /* 0x0000000b03007c0c */ /* 0x000fe2000bf26110 */
[----:B------:R-:W-:-:S12]  /*0e10*/  IMAD.MOV.U32 R4, RZ, RZ, -0x1 ;  /* 0xffffffffff047424 */ /* 0x000fd800078e00ff */
[----:B------:R-:W-:Y:S05]  /*0e20*/  @P1 BRA `(.L_x_12) ;  /* 0x0000000400241947 */ /* 0x000fea0003800000 */
[----:B------:R-:W0:Y:S01]  /*0e30*/  LDC.64 R28, c[0x0][0x728] ;  /* 0x0001ca00ff1c7b82 */ /* 0x000e220000000a00 */
[----:B------:R-:W-:Y:S02]  /*0e40*/  IMAD.MOV.U32 R4, RZ, RZ, R2 ;  /* 0x000000ffff047224 */ /* 0x000fe400078e0002 */
[----:B------:R-:W-:-:S05]  /*0e50*/  IMAD.MOV.U32 R5, RZ, RZ, R3 ;  /* 0x000000ffff057224 */ /* 0x000fca00078e0003 */
[----:B------:R-:W1:Y:S08]  /*0e60*/  LDC R6, c[0x0][0x730] ;  /* 0x0001cc00ff067b82 */ /* 0x000e700000000800 */
[----:B------:R-:W4:Y:S01]  /*0e70*/  LDC.64 R30, c[0x0][0x720] ;  /* 0x0001c800ff1e7b82 */ /* 0x000f220000000a00 */
[----:B0-----:R-:W-:-:S04]  /*0e80*/  ISETP.NE.U32.AND P1, PT, R28, RZ, PT ;  /* 0x000000ff1c00720c */ /* 0x001fc80003f25070 */
[----:B------:R-:W-:-:S13]  /*0e90*/  ISETP.NE.AND.EX P1, PT, R29, RZ, PT, P1 ;  /* 0x000000ff1d00720c */ /* 0x000fda0003f25310 */
[----:B-1--4-:R-:W-:Y:S05]  /*0ea0*/  @!P1 BRA `(.L_x_13) ;  /* 0x0000000000289947 */ /* 0x012fea0003800000 */
[----:B------:R-:W0:Y:S02]  /*0eb0*/  LDC R21, c[0x0][0x734] ;  /* 0x0001cd00ff157b82 */ /* 0x000e240000000800 */
[----:B0-----:R-:W-:-:S05]  /*0ec0*/  IADD3 R21, P1, R2, R21, RZ ;  /* 0x0000001502157210 */ /* 0x001fca0007f3e0ff */
[----:B------:R-:W-:-:S04]  /*0ed0*/  IMAD.X R27, RZ, RZ, R3, P1 ;  /* 0x000000ffff1b7224 */ /* 0x000fc800008e0603 */
[----:B------:R-:W-:-:S04]  /*0ee0*/  IMAD.WIDE.U32 R4, R27, R28, RZ ;  /* 0x0000001c1b047225 */ /* 0x000fc800078e00ff */
[----:B------:R-:W-:-:S04]  /*0ef0*/  IMAD.WIDE.U32 R18, P1, R21, R29, R4 ;  /* 0x0000001d15127225 */ /* 0x000fc80007820004 */
[----:B------:R-:W-:-:S04]  /*0f00*/  IMAD.WIDE.U32 R4, R21, R28, RZ ;  /* 0x0000001c15047225 */ /* 0x000fc800078e00ff */
[----:B------:R-:W-:Y:S01]  /*0f10*/  IMAD.X R21, RZ, RZ, RZ, P1 ;  /* 0x000000ffff157224 */ /* 0x000fe200008e06ff */
[----:B------:R-:W-:Y:S01]  /*0f20*/  IADD3 RZ, P1, R5, R18, RZ ;  /* 0x0000001205ff7210 */ /* 0x000fe20007f3e0ff */
[----:B------:R-:W-:-:S04]  /*0f30*/  IMAD.MOV.U32 R20, RZ, RZ, R19 ;  /* 0x000000ffff147224 */ /* 0x000fc800078e0013 */
[----:B------:R-:W-:-:S08]  /*0f40*/  IMAD.WIDE.U32.X R4, R27, R29, R20, P1 ;  /* 0x0000001d1b047225 */ /* 0x000fd000008e0414 */
.L_x_13:
[----:B------:R-:W0:Y:S01]  /*0f50*/  LDC.64 R32, c[0x0][0x740] ;  /* 0x0001d000ff207b82 */ /* 0x000e220000000a00 */
[-CC-:B------:R-:W-:Y:S01]  /*0f60*/  SHF.R.U64 R34, R4, R6.reuse, R5.reuse ;  /* 0x0000000604227219 */ /* 0x180fe20000001205 */
[----:B------:R-:W-:Y:S01]  /*0f70*/  IMAD.MOV.U32 R37, RZ, RZ, 0x1 ;  /* 0x00000001ff257424 */ /* 0x000fe200078e00ff */
[----:B------:R-:W-:Y:S02]  /*0f80*/  SHF.R.U32.HI R4, RZ, R6, R5 ;  /* 0x00000006ff047219 */ /* 0x000fe40000011605 */
[----:B------:R-:W-:-:S03]  /*0f90*/  IADD3 R19, P1, RZ, -R34, RZ ;  /* 0x80000022ff137210 */ /* 0x000fc60007f3e0ff */
[----:B------:R-:W1:Y:S02]  /*0fa0*/  LDC R18, c[0x0][0x718] ;  /* 0x0001c600ff127b82 */ /* 0x000e640000000800 */
[----:B------:R-:W-:-:S04]  /*0fb0*/  IMAD.X R5, RZ, RZ, ~R4, P1 ;  /* 0x000000ffff057224 */ /* 0x000fc800008e0e04 */
[-C--:B------:R-:W-:Y:S02]  /*0fc0*/  IMAD R6, R5, R30.reuse, RZ ;  /* 0x0000001e05067224 */ /* 0x080fe400078e02ff */
[----:B------:R-:W4:Y:S01]  /*0fd0*/  LDC R21, c[0x0][0x708] ;  /* 0x0001c200ff157b82 */ /* 0x000f220000000800 */
[----:B------:R-:W-:-:S04]  /*0fe0*/  IMAD.WIDE.U32 R4, R19, R30, R2 ;  /* 0x0000001e13047225 */ /* 0x000fc800078e0002 */
[----:B------:R-:W-:-:S03]  /*0ff0*/  IMAD R19, R19, R31, R6 ;  /* 0x0000001f13137224 */ /* 0x000fc600078e0206 */
[----:B------:R-:W2:Y:S01]  /*1000*/  LDC R26, c[0x0][0x758] ;  /* 0x0001d600ff1a7b82 */ /* 0x000ea20000000800 */
[----:B------:R-:W-:Y:S01]  /*1010*/  IMAD.IADD R5, R5, 0x1, R19 ;  /* 0x0000000105057824 */ /* 0x000fe200078e0213 */
[----:B0-----:R-:W-:Y:S01]  /*1020*/  ISETP.NE.U32.AND P1, PT, R32, RZ, PT ;  /* 0x000000ff2000720c */ /* 0x001fe20003f25070 */
[----:B------:R-:W-:-:S03]  /*1030*/  IMAD.MOV.U32 R19, RZ, RZ, -0x1 ;  /* 0xffffffffff137424 */ /* 0x000fc600078e00ff */
[----:B------:R-:W-:Y:S02]  /*1040*/  ISETP.NE.AND.EX P1, PT, R33, RZ, PT, P1 ;  /* 0x000000ff2100720c */ /* 0x000fe40003f25310 */
[----:B------:R-:W0:Y:S01]  /*1050*/  LDC R31, c[0x0][0x700] ;  /* 0x0001c000ff1f7b82 */ /* 0x000e220000000800 */
[-CC-:B-1----:R-:W-:Y:S02]  /*1060*/  SHF.R.U64 R29, R4, R18.reuse, R5.reuse ;  /* 0x00000012041d7219 */ /* 0x182fe40000001205 */
[----:B------:R-:W-:-:S05]  /*1070*/  SHF.R.U32.HI R4, RZ, R18, R5 ;  /* 0x00000012ff047219 */ /* 0x000fca0000011605 */
[----:B------:R-:W1:Y:S01]  /*1080*/  LDC R28, c[0x0][0x748] ;  /* 0x0001d200ff1c7b82 */ /* 0x000e620000000800 */
[-CC-:B----4-:R-:W-:Y:S02]  /*1090*/  SHF.R.U64 R39, R29, R21.reuse, R4.reuse ;  /* 0x000000151d277219 */ /* 0x190fe40000001204 */
[----:B------:R-:W-:-:S05]  /*10a0*/  SHF.R.U32.HI R5, RZ, R21, R4 ;  /* 0x00000015ff057219 */ /* 0x000fca0000011604 */
[----:B------:R-:W4:Y:S01]  /*10b0*/  LDC R35, c[0x0][0x738] ;  /* 0x0001ce00ff237b82 */ /* 0x000f220000000800 */
[-C--:B--2---:R-:W-:Y:S02]  /*10c0*/  SHF.L.U32 R4, R19, R26.reuse, RZ ;  /* 0x0000001a13047219 */ /* 0x084fe400000006ff */
[--C-:B------:R-:W-:Y:S02]  /*10d0*/  SHF.R.U64 R36, R39, R26, R5.reuse ;  /* 0x0000001a27247219 */ /* 0x100fe40000001205 */
[----:B------:R-:W-:Y:S02]  /*10e0*/  LOP3.LUT R6, RZ, R4, RZ, 0x33, !PT ;  /* 0x00000004ff067212 */ /* 0x000fe400078e33ff */
[----:B------:R-:W-:Y:S01]  /*10f0*/  SHF.R.U32.HI R5, RZ, R26, R5 ;  /* 0x0000001aff057219 */ /* 0x000fe20000011605 */
[----:B------:R-:W2:Y:S01]  /*1100*/  LDC R30, c[0x0][0x710] ;  /* 0x0001c400ff1e7b82 */ /* 0x000ea20000000800 */
[----:B------:R-:W-:Y:S01]  /*1110*/  IMAD.MOV.U32 R4, RZ, RZ, R36 ;  /* 0x000000ffff047224 */ /* 0x000fe200078e0024 */
[----:B------:R-:W-:Y:S06]  /*1120*/  @!P1 BRA `(.L_x_14) ;  /* 0x0000000000289947 */ /* 0x000fec0003800000 */
[----:B------:R-:W3:Y:S02]  /*1130*/  LDC R21, c[0x0][0x74c] ;  /* 0x0001d300ff157b82 */ /* 0x000ee40000000800 */
[----:B---3--:R-:W-:-:S05]  /*1140*/  IADD3 R21, P1, R36, R21, RZ ;  /* 0x0000001524157210 */ /* 0x008fca0007f3e0ff */
        /* <DEDUP_REMOVED lines=8> */
.L_x_14:
[----:B-1----:R-:W-:Y:S01]  /*11d0*/  SHF.R.U64 R17, R4, R28, R5 ;  /* 0x0000001c04117219 */ /* 0x002fe20000001205 */
[----:B------:R-:W-:Y:S01]  /*11e0*/  @P4 IMAD R23, R25, R24, R16 ;  /* 0x0000001819174224 */ /* 0x000fe200078e0210 */
[----:B------:R-:W-:Y:S02]  /*11f0*/  SHF.L.U32 R4, R37, R26, RZ ;  /* 0x0000001a25047219 */ /* 0x000fe400000006ff */
[----:B------:R-:W-:Y:S01]  /*1200*/  LOP3.LUT R5, R39, R6, RZ, 0xc0, !PT ;  /* 0x0000000627057212 */ /* 0x000fe200078ec0ff */
[----:B0-----:R-:W-:Y:S02]  /*1210*/  VIADD R6, R31, 0xffffffff ;  /* 0xffffffff1f067836 */ /* 0x001fe40000000000 */
[----:B------:R-:W-:Y:S02]  /*1220*/  IMAD.MOV R18, RZ, RZ, -R17 ;  /* 0x000000ffff127224 */ /* 0x000fe400078e0a11 */
[----:B------:R-:W-:Y:S01]  /*1230*/  IMAD R16, R4, R17, R5 ;  /* 0x0000001104107224 */ /* 0x000fe200078e0205 */
[----:B------:R-:W-:Y:S01]  /*1240*/  LOP3.LUT R17, R29, R6, RZ, 0xc0, !PT ;  /* 0x000000061d117212 */ /* 0x000fe200078ec0ff */
[----:B----4-:R-:W-:-:S02]  /*1250*/  IMAD R4, R18, R35, R36 ;  /* 0x0000002312047224 */ /* 0x010fc400078e0224 */
[----:B--2---:R-:W-:Y:S02]  /*1260*/  IMAD R6, R16, R30, R23 ;  /* 0x0000001e10067224 */ /* 0x004fe400078e0217 */
[----:B------:R-:W-:Y:S02]  /*1270*/  IMAD R17, R4, R31, R17 ;  /* 0x0000001f04117224 */ /* 0x000fe400078e0211 */
[----:B------:R-:W-:Y:S02]  /*1280*/  IMAD.MOV.U32 R18, RZ, RZ, 0x1 ;  /* 0x00000001ff127424 */ /* 0x000fe400078e00ff */
[----:B------:R-:W-:Y:S01]  /*1290*/  IMAD.MOV.U32 R4, RZ, RZ, R34 ;  /* 0x000000ffff047224 */ /* 0x000fe200078e0022 */
[----:B------:R-:W-:Y:S02]  /*12a0*/  SEL R5, R17, R6, !P4 ;  /* 0x0000000611057207 */ /* 0x000fe40006000000 */
[----:B------:R-:W-:-:S07]  /*12b0*/  SEL R6, R6, R17, !P4 ;  /* 0x0000001106067207 */ /* 0x000fce0006000000 */
.L_x_12:
[----:B------:R-:W-:Y:S05]  /*12c0*/  @!P3 BRA `(.L_x_15) ;  /* 0x00000000000cb947 */ /* 0x000fea0003800000 */
[----:B------:R-:W-:Y:S01]  /*12d0*/  UCGABAR_WAIT ;  /* 0x0000000000007dc7 */ /* 0x000fe20008000000 */
[----:B------:R-:W-:Y:S01]  /*12e0*/  CCTL.IVALL ;  /* 0x00000000ff00798f */ /* 0x000fe20002000000 */
[----:B------:R-:W-:Y:S05]  /*12f0*/  BRA `(.L_x_16) ;  /* 0x0000000000047947 */ /* 0x000fea0003800000 */
.L_x_15:
[----:B------:R-:W-:Y:S06]  /*1300*/  BAR.SYNC.DEFER_BLOCKING 0x0 ;  /* 0x0000000000007b1d */ /* 0x000fec0000010000 */
.L_x_16:
[----:B------:R-:W-:Y:S05]  /*1310*/  @!P2 BRA `(.L_x_17) ;  /* 0x000000a400d0a947 */ /* 0x000fea0003800000 */
[----:B------:R-:W-:-:S13]  /*1320*/  ISETP.GT.U32.AND P1, PT, R38, 0x1, PT ;  /* 0x000000012600780c */ /* 0x000fda0003f24070 */
[----:B------:R-:W-:Y:S05]  /*1330*/  @P1 EXIT ;  /* 0x000000000000194d */ /* 0x000fea0003800000 */
.L_x_18:
[----:B------:R-:W-:-:S08]  /*1340*/  NOP ;  /* 0x0000000000007918 */ /* 0x000fd00000000000 */
[----:B------:R-:W0:Y:S02]  /*1350*/  USETMAXREG.TRY_ALLOC.CTAPOOL UP0, 0xe8 ;  /* 0x000000e8000079c8 */ /* 0x000e240008000600 */
[----:B0-----:R-:W-:-:S13]  /*1360*/  PLOP3.LUT P1, PT, PT, PT, UP0, 0x80, 0x0 ;  /* 0x000000000000781c */ /* 0x001fda0003f2f008 */
[----:B------:R-:W-:Y:S05]  /*1370*/  @!P1 BRA `(.L_x_18) ;  /* 0xfffffffc00f09947 */ /* 0x000fea000383ffff */
[----:B------:R-:W-:-:S13]  /*1380*/  LOP3.LUT P1, RZ, R18, 0xff, RZ, 0xc0, !PT ;  /* 0x000000ff12ff7812 */ /* 0x000fda000782c0ff */
[----:B------:R-:W-:Y:S05]  /*1390*/  @!P1 EXIT ;  /* 0x000000000000994d */ /* 0x000fea0003800000 */
[CC--:B------:R-:W-:Y:S01]  /*13a0*/  LEA.HI R16, R22.reuse, R15.reuse, RZ, 0x2 ;  /* 0x0000000f16107211 */ /* 0x0c0fe200078f10ff */
[----:B------:R-:W0:Y:S01]  /*13b0*/  S2UR UR8, SR_CgaCtaId ;  /* 0x00000000000879c3 */ /* 0x000e220000008800 */
[-C--:B------:R-:W-:Y:S01]  /*13c0*/  LEA.HI R13, R15, R15.reuse, RZ, 0x1 ;  /* 0x0000000f0f0d7211 */ /* 0x080fe200078f08ff */
[----:B------:R-:W-:Y:S01]  /*13d0*/  UIADD3 UR9, UR12, -0x1, URZ ;  /* 0xffffffff0c097890 */ /* 0x000fe2000fffe03f */
[--C-:B------:R-:W-:Y:S01]  /*13e0*/  SHF.R.S32.HI R17, RZ, 0x2, R16.reuse ;  /* 0x00000002ff117819 */ /* 0x100fe20000011410 */
[----:B------:R-:W-:Y:S01]  /*13f0*/  UMOV UR7, 0x400 ;  /* 0x0000040000077882 */ /* 0x000fe20000000000 */
[----:B------:R-:W-:Y:S01]  /*1400*/  SHF.R.S32.HI R14, RZ, 0x1f, R16 ;  /* 0x0000001fff0e7819 */ /* 0x000fe20000011410 */
[----:B------:R-:W-:Y:S01]  /*1410*/  UISETP.NE.AND UP0, UPT, UR9, URZ, UPT ;  /* 0x0000003f0900728c */ /* 0x000fe2000bf05270 */
[----:B------:R-:W-:Y:S01]  /*1420*/  LEA.HI R22, R22, R15, RZ, 0x5 ;  /* 0x0000000f16167211 */ /* 0x000fe200078f28ff */
[----:B------:R-:W-:Y:S01]  /*1430*/  ULDC UR10, c[0x0][0x284] ;  /* 0x0000a100000a7ab9 */ /* 0x000fe20000000800 */
[----:B------:R-:W-:Y:S01]  /*1440*/  LEA.HI R14, R14, R17, RZ, 0x3 ;  /* 0x000000110e0e7211 */ /* 0x000fe200078f18ff */
[----:B------:R-:W-:Y:S01]  /*1450*/  USHF.L.U32 UR19, UR6, 0x1, URZ ;  /* 0x0000000106137899 */ /* 0x000fe2000800063f */
[----:B------:R-:W-:-:S02]  /*1460*/  LOP3.LUT R16, R16, 0xfffffffc, RZ, 0xc0, !PT ;  /* 0xfffffffc10107812 */ /* 0x000fc400078ec0ff */
[----:B------:R-:W-:Y:S02]  /*1470*/  LOP3.LUT R18, R14, 0xfffffff8, RZ, 0xc0, !PT ;  /* 0xfffffff80e127812 */ /* 0x000fe400078ec0ff */
[----:B------:R-:W-:Y:S01]  /*1480*/  LOP3.LUT R14, R13, 0x3ffffe, RZ, 0xc0, !PT ;  /* 0x003ffffe0d0e7812 */ /* 0x000fe200078ec0ff */
[----:B------:R-:W-:Y:S01]  /*1490*/  IMAD.IADD R13, R15, 0x1, -R16 ;  /* 0x000000010f0d7824 */ /* 0x000fe200078e0a10 */
[----:B------:R-:W-:Y:S01]  /*14a0*/  VIMNMX R16, RZ, UR6, PT ;  /* 0x00000006ff107c48 */ /* 0x000fe2000bfe0100 */
[----:B------:R-:W-:Y:S01]  /*14b0*/  IMAD.IADD R18, R17, 0x1, -R18 ;  /* 0x0000000111127824 */ /* 0x000fe200078e0a12 */
[----:B------:R-:W-:Y:S01]  /*14c0*/  SHF.R.S32.HI R17, RZ, 0x5, R22 ;  /* 0x00000005ff117819 */ /* 0x000fe20000011416 */
[----:B------:R-:W-:Y:S01]  /*14d0*/  IMAD.IADD R14, R15, 0x1, -R14 ;  /* 0x000000010f0e7824 */ /* 0x000fe200078e0a0e */
[----:B------:R-:W-:Y:S02]  /*14e0*/  LOP3.LUT R164, R7, 0x1, RZ, 0xfc, !PT ;  /* 0x0000000107a47812 */ /* 0x000fe400078efcff */
[----:B------:R-:W-:Y:S01]  /*14f0*/  IADD3 R16, -R16, UR6, RZ ;  /* 0x0000000610107c10 */ /* 0x000fe2000fffe1ff */
[C---:B------:R-:W-:Y:S01]  /*1500*/  IMAD R19, R17.reuse, 0x2, R14 ;  /* 0x0000000211137824 */ /* 0x040fe200078e020e */
[----:B0-----:R-:W-:Y:S01]  /*1510*/  ULEA UR7, UR8, UR7, 0x18 ;  /* 0x0000000708077291 */ /* 0x001fe2000f8ec03f */
[--C-:B------:R-:W-:Y:S01]  /*1520*/  IMAD R14, R17, 0x10, R18.reuse ;  /* 0x00000010110e7824 */ /* 0x100fe200078e0212 */
[----:B------:R-:W-:Y:S01]  /*1530*/  USHF.L.U32 UR8, UR9, 0x3, URZ ;  /* 0x0000000309087899 */ /* 0x000fe2000800063f */
[--C-:B------:R-:W-:Y:S01]  /*1540*/  IMAD R19, R19, 0x8, R18.reuse ;  /* 0x0000000813137824 */ /* 0x100fe200078e0212 */
[----:B------:R-:W-:Y:S01]  /*1550*/  USEL UR9, URZ, 0x1, UP0 ;  /* 0x000000013f097887 */ /* 0x000fe20008000000 */
[----:B------:R-:W-:Y:S01]  /*1560*/  IMAD R17, R17, -0x10, -R18 ;  /* 0xfffffff011117824 */ /* 0x000fe200078e0a12 */
[----:B------:R-:W-:Y:S01]  /*1570*/  UIADD3 UR20, UR7, 0x40, URZ ;  /* 0x0000004007147890 */ /* 0x000fe2000fffe03f */
[----:B------:R-:W-:Y:S01]  /*1580*/  IMAD.SHL.U32 R18, R19, 0x80, RZ ;  /* 0x0000008013127824 */ /* 0x000fe200078e00ff */
[----:B------:R-:W-:Y:S01]  /*1590*/  ULOP3.LUT UR8, UR8, 0x8, URZ, 0xc0, !UPT ;  /* 0x0000000808087892 */ /* 0x000fe2000f8ec03f */
[----:B------:R-:W-:Y:S01]  /*15a0*/  VIADD R17, R17, UR10 ;  /* 0x0000000a11117c36 */ /* 0x000fe20008000000 */
[----:B------:R-:W-:Y:S01]  /*15b0*/  SHF.R.S32.HI R15, RZ, 0x1f, R14 ;  /* 0x0000001fff0f7819 */ /* 0x000fe2000001140e */
[----:B------:R-:W-:Y:S01]  /*15c0*/  IMAD.U32 R165, RZ, RZ, UR9 ;  /* 0x00000009ffa57e24 */ /* 0x000fe2000f8e00ff */
[----:B------:R-:W-:Y:S01]  /*15d0*/  SHF.R.S32.HI R18, RZ, 0x3, R18 ;  /* 0x00000003ff127819 */ /* 0x000fe20000011412 */
[----:B------:R-:W-:-:S02]  /*15e0*/  ULEA UR12, UR12, UR20, 0x3 ;  /* 0x000000140c0c7291 */ /* 0x000fc4000f8e183f */
[----:B------:R-:W-:Y:S02]  /*15f0*/  ULOP3.LUT UR21, UR8, 0x8, URZ, 0x3c, !UPT ;  /* 0x0000000808157892 */ /* 0x000fe4000f8e3c3f */
[----:B------:R-:W-:-:S12]  /*1600*/  ULOP3.LUT UR13, UR8, 0x18, URZ, 0x3c, !UPT ;  /* 0x00000018080d7892 */ /* 0x000fd8000f8e3c3f */
.L_x_285:
[----:B------:R-:W-:Y:S01]  /*1610*/  SHF.L.U32 R19, R165, 0x1f, RZ ;  /* 0x0000001fa5137819 */ /* 0x000fe200000006ff */
[----:B------:R-:W-:Y:S01]  /*1620*/  IMAD.MOV.U32 R151, RZ, RZ, RZ ;  /* 0x000000ffff977224 */ /* 0x000fe200078e00ff */
[----:B------:R-:W-:Y:S02]  /*1630*/  ISETP.GE.AND P2, PT, R16, 0x1, PT ;  /* 0x000000011000780c */ /* 0x000fe40003f46270 */
[----:B------:R-:W0:Y:S02]  /*1640*/  SYNCS.PHASECHK.TRANS64.TRYWAIT P1, [UR12+-0x8], R19 ;  /* 0xfffff813ff0075a7 */ /* 0x000e24000802014c */
[----:B0-2345:R-:W-:Y:S09]  /*1650*/  @!P1 BRA `(.L_x_19) ;  /* 0x000000b400449947 */ /* 0x03dff20003800000 */
.L_x_306:
[----:B------:R-:W-:Y:S02]  /*1660*/  CS2R R24, SRZ ;  /* 0x0000000000187805 */ /* 0x000fe4000001ff00 */
[----:B------:R-:W-:Y:S02]  /*1670*/  CS2R R26, SRZ ;  /* 0x00000000001a7805 */ /* 0x000fe4000001ff00 */
[----:B------:R-:W-:Y:S02]  /*1680*/  CS2R R28, SRZ ;  /* 0x00000000001c7805 */ /* 0x000fe4000001ff00 */
[----:B------:R-:W-:Y:S02]  /*1690*/  CS2R R30, SRZ ;  /* 0x00000000001e7805 */ /* 0x000fe4000001ff00 */
[----:B------:R-:W-:Y:S02]  /*16a0*/  CS2R R32, SRZ ;  /* 0x0000000000207805 */ /* 0x000fe4000001ff00 */
[----:B------:R-:W-:-:S02]  /*16b0*/  CS2R R34, SRZ ;  /* 0x0000000000227805 */ /* 0x000fc4000001ff00 */
        /* <DEDUP_REMOVED lines=56> */
[----:B------:R-:W-:Y:S01]  /*1a40*/  CS2R R148, SRZ ;  /* 0x0000000000947805 */ /* 0x000fe2000001ff00 */
[----:B------:R-:W-:Y:S01]  /*1a50*/  IMAD.MOV.U32 R150, RZ, RZ, RZ ;  /* 0x000000ffff967224 */ /* 0x000fe200078e00ff */
[----:B------:R-:W-:Y:S06]  /*1a60*/  @!P2 BRA `(.L_x_20) ;  /* 0x00000004002ca947 */ /* 0x000fec0003800000 */
[----:B0-----:R-:W-:Y:S01]  /*1a70*/  IMAD.MOV.U32 R19, RZ, RZ, R16 ;  /* 0x000000ffff137224 */ /* 0x001fe200078e0010 */
[----:B------:R-:W-:Y:S01]  /*1a80*/  UPLOP3.LUT UP0, UPT, UPT, UPT, UPT, 0x40, 0x0 ;  /* 0x000000000000789c */ /* 0x000fe20003f0e870 */
[----:B------:R-:W-:Y:S01]  /*1a90*/  IMAD.U32 R156, RZ, RZ, UR4 ;  /* 0x00000004ff9c7e24 */ /* 0x000fe2000f8e00ff */
[----:B------:R-:W-:Y:S01]  /*1aa0*/  UMOV UR14, UR5 ;  /* 0x00000005000e7c82 */ /* 0x000fe20008000000 */
[----:B------:R-:W-:-:S08]  /*1ab0*/  IMAD.U32 R20, RZ, RZ, UR5 ;  /* 0x00000005ff147e24 */ /* 0x000fd0000f8e00ff */
.L_x_27:
[----:B------:R-:W-:-:S13]  /*1ac0*/  ISETP.NE.AND P2, PT, R164, 0x3, PT ;  /* 0x00000003a400780c */ /* 0x000fda0003f45270 */
[----:B0-----:R-:W-:Y:S05]  /*1ad0*/  @!P2 BRA `(.L_x_21) ;  /* 0x000000000004a947 */ /* 0x001fea0003800000 */
[----:B------:R-:W-:Y:S01]  /*1ae0*/  BPT.TRAP 0x1 ;  /* 0x000000040000795c */ /* 0x000fe20000300000 */
.L_x_21:
[----:B------:R-:W-:Y:S01]  /*1af0*/  ULEA UR8, UR14, UR7, 0x3 ;  /* 0x000000070e087291 */ /* 0x000fe2000f8e183f */
[----:B------:R-:W-:-:S08]  /*1b00*/  SHF.L.U32 R21, R156, 0x1f, RZ ;  /* 0x0000001f9c157819 */ /* 0x000fd000000006ff */
[----:B------:R0:W1:Y:S01]  /*1b10*/  SYNCS.PHASECHK.TRANS64.TRYWAIT P1, [UR8], R21 ;  /* 0x00000015ff0075a7 */ /* 0x0000620008020148 */
[----:B------:R-:W-:Y:S05]  /*1b20*/  @!P2 BRA `(.L_x_22) ;  /* 0x000000000004a947 */ /* 0x000fea0003800000 */
[----:B------:R-:W-:Y:S01]  /*1b30*/  BPT.TRAP 0x1 ;  /* 0x000000040000795c */ /* 0x000fe20000300000 */
.L_x_22:
[----:B------:R-:W-:-:S04]  /*1b40*/  IMAD.U32 R23, RZ, RZ, UR14 ;  /* 0x0000000eff177e24 */ /* 0x000fc8000f8e00ff */
[----:B------:R-:W-:Y:S01]  /*1b50*/  IMAD R152, R23, 0x400, R18 ;  /* 0x0000040017987824 */ /* 0x000fe200078e0212 */
[----:B-1----:R-:W-:Y:S06]  /*1b60*/  @P1 BRA `(.L_x_23) ;  /* 0x0000000000081947 */ /* 0x002fec0003800000 */
[----:B------:R-:W1:Y:S02]  /*1b70*/  SYNCS.PHASECHK.TRANS64.TRYWAIT P1, [UR8], R21 ;  /* 0x00000015ff0075a7 */ /* 0x000e640008020148 */
[----:B-1----:R-:W-:Y:S05]  /*1b80*/  @!P1 BRA `(.L_x_24) ;  /* 0x000000b000109947 */ /* 0x002fea0003800000 */
.L_x_23:
[----:B------:R-:W4:Y:S01]  /*1b90*/  LDS.128 R152, [R152+UR7+0x36100] ;  /* 0x0361000798987984 */ /* 0x000f220008000c00 */
[----:B------:R-:W-:Y:S02]  /*1ba0*/  UIADD3 UR8, UR7, 0x100, URZ ;  /* 0x0000010007087890 */ /* 0x000fe4000fffe03f */
[----:B------:R-:W-:Y:S02]  /*1bb0*/  UIADD3 UR9, UR7, 0x6100, URZ ;  /* 0x0000610007097890 */ /* 0x000fe4000fffe03f */
[----:B------:R-:W-:Y:S02]  /*1bc0*/  USHF.R.U32.HI UR8, URZ, 0x4, UR8 ;  /* 0x000000043f087899 */ /* 0x000fe40008011608 */
[----:B------:R-:W-:Y:S02]  /*1bd0*/  USHF.R.U32.HI UR9, URZ, 0x4, UR9 ;  /* 0x000000043f097899 */ /* 0x000fe40008011609 */
[----:B------:R-:W-:Y:S02]  /*1be0*/  ULOP3.LUT UR8, UR8, 0x3fff, URZ, 0xc0, !UPT ;  /* 0x00003fff08087892 */ /* 0x000fe4000f8ec03f */
[----:B------:R-:W-:-:S02]  /*1bf0*/  ULOP3.LUT UR9, UR9, 0x3fff, URZ, 0xc0, !UPT ;  /* 0x00003fff09097892 */ /* 0x000fc4000f8ec03f */
[----:B------:R-:W-:Y:S02]  /*1c00*/  ULOP3.LUT UR8, UR8, 0x10000, URZ, 0xfc, !UPT ;  /* 0x0001000008087892 */ /* 0x000fe4000f8efc3f */
[----:B------:R-:W-:Y:S02]  /*1c10*/  ULOP3.LUT UR9, UR9, 0x10000, URZ, 0xfc, !UPT ;  /* 0x0001000009097892 */ /* 0x000fe4000f8efc3f */
[----:B------:R-:W-:Y:S02]  /*1c20*/  ULEA UR15, UR14, UR8, 0x9 ;  /* 0x000000080e0f7291 */ /* 0x000fe4000f8e483f */
[----:B------:R-:W-:Y:S01]  /*1c30*/  ULEA UR18, UR14, UR9, 0xc ;  /* 0x000000090e127291 */ /* 0x000fe2000f8e603f */
[----:B------:R-:W-:Y:S02]  /*1c40*/  UMOV UR11, 0x40000040 ;  /* 0x40000040000b7882 */ /* 0x000fe40000000000 */
[----:B------:R-:W-:Y:S02]  /*1c50*/  UMOV UR9, 0x40000040 ;  /* 0x4000004000097882 */ /* 0x000fe40000000000 */
[----:B------:R-:W-:-:S02]  /*1c60*/  UMOV UR8, UR15 ;  /* 0x0000000f00087c82 */ /* 0x000fc40008000000 */
[----:B------:R-:W-:Y:S01]  /*1c70*/  UMOV UR10, UR18 ;  /* 0x00000012000a7c82 */ /* 0x000fe20008000000 */
[----:B----4-:R-:W-:-:S06]  /*1c80*/  WARPGROUP.ARRIVE ;  /* 0x00000000000079c5 */ /* 0x010fcc0000000000 */
[----:B------:R-:W-:Y:S01]  /*1c90*/  HGMMA.SP.64x256x32.F32 R24, gdesc[UR8], R24, UP0, R152, 0x0 ;  /* 0x0be09800081879f0 */ /* 0x000fe2000bf00a18 */
[----:B------:R-:W-:Y:S02]  /*1ca0*/  UIADD3 UR8, UR15, 0x2, URZ ;  /* 0x000000020f087890 */ /* 0x000fe4000fffe03f */
[----:B------:R-:W-:Y:S01]  /*1cb0*/  UIADD3 UR10, UR18, 0x4, URZ ;  /* 0x00000004120a7890 */ /* 0x000fe2000fffe03f */
[----:B------:R-:W-:Y:S01]  /*1cc0*/  UMOV UR9, 0x40000040 ;  /* 0x4000004000097882 */ /* 0x000fe20000000000 */
[----:B------:R-:W-:-:S15]  /*1cd0*/  UMOV UR11, 0x40000040 ;  /* 0x40000040000b7882 */ /* 0x000fde0000000000 */
[----:B------:R-:W-:-:S12]  /*1ce0*/  NOP ;  /* 0x0000000000007918 */ /* 0x000fd80000000000 */
[----:B------:R-:W-:Y:S01]  /*1cf0*/  HGMMA.SP.64x256x32.F32 R24, gdesc[UR8], R24, R153, 0x0 ;  /* 0x0be09900081879f0 */ /* 0x000fe20008700a18 */
        /* <DEDUP_REMOVED lines=11> */
[----:B------:R-:W-:Y:S03]  /*1db0*/  HGMMA.SP.64x256x32.F32 R24, gdesc[UR8], R24, R155, 0x0, gsb0 ;  /* 0x0be09b00081879f0 */ /* 0x000fe60008000a18 */
[----:B------:R-:W-:Y:S02]  /*1dc0*/  WARPGROUP.DEPBAR.LE gsb0, 0x0 ;  /* 0x00008000000079c5 */ /* 0x000fe40000010000 */
[----:B------:R-:W-:Y:S05]  /*1dd0*/  @!P2 BRA `(.L_x_25) ;  /* 0x000000000004a947 */ /* 0x000fea0003800000 */
[----:B------:R-:W-:Y:S01]  /*1de0*/  BPT.TRAP 0x1 ;  /* 0x000000040000795c */ /* 0x000fe20000300000 */
.L_x_25:
[----:B01----:R-:W-:Y:S02]  /*1df0*/  @P0 LEA R21, R20, UR7, 0x3 ;  /* 0x0000000714150c11 */ /* 0x003fe4000f8e18ff */
[----:B------:R-:W-:-:S03]  /*1e00*/  ISETP.GT.U32.AND P1, PT, R7, 0x1, PT ;  /* 0x000000010700780c */ /* 0x000fc60003f24070 */
[----:B------:R-:W-:-:S05]  /*1e10*/  @P0 VIADD R21, R21, 0x18 ;  /* 0x0000001815150836 */ /* 0x000fca0000000000 */
[----:B------:R-:W-:-:S04]  /*1e20*/  @P0 PRMT R21, R12, 0x654, R21 ;  /* 0x000006540c150816 */ /* 0x000fc80000000015 */
[----:B------:R0:W-:Y:S01]  /*1e30*/  @P0 SYNCS.ARRIVE.TRANS64.RED.A1T0 RZ, [R21+URZ], RZ ;  /* 0x000000ff15ff09a7 */ /* 0x0001e2000810043f */
[----:B------:R-:W-:Y:S05]  /*1e40*/  @P1 BRA `(.L_x_26) ;  /* 0x0000000000041947 */ /* 0x000fea0003800000 */
[----:B------:R-:W-:Y:S01]  /*1e50*/  BPT.TRAP 0x1 ;  /* 0x000000040000795c */ /* 0x000fe20000300000 */
.L_x_26:
[----:B------:R-:W-:Y:S01]  /*1e60*/  UIADD3 UR14, UR14, 0x1, URZ ;  /* 0x000000010e0e7890 */ /* 0x000fe2000fffe03f */
[C---:B------:R-:W-:Y:S01]  /*1e70*/  ISETP.GT.AND P2, PT, R19.reuse, 0x1, PT ;  /* 0x000000011300780c */ /* 0x040fe20003f44270 */
[----:B------:R-:W-:Y:S02]  /*1e80*/  VIADD R20, R20, 0x1 ;  /* 0x0000000114147836 */ /* 0x000fe40000000000 */
[----:B------:R-:W-:Y:S01]  /*1e90*/  UISETP.NE.AND UP0, UPT, UR14, 0x3, UPT ;  /* 0x000000030e00788c */ /* 0x000fe2000bf05270 */
[----:B------:R-:W-:Y:S02]  /*1ea0*/  VIADD R19, R19, 0xffffffff ;  /* 0xffffffff13137836 */ /* 0x000fe40000000000 */
[C---:B------:R-:W-:Y:S01]  /*1eb0*/  ISETP.NE.AND P1, PT, R20.reuse, 0x3, PT ;  /* 0x000000031400780c */ /* 0x040fe20003f25270 */
[----:B------:R-:W-:Y:S02]  /*1ec0*/  USEL UR8, URZ, 0x1, UP0 ;  /* 0x000000013f087887 */ /* 0x000fe40008000000 */
[----:B------:R-:W-:Y:S01]  /*1ed0*/  USEL UR14, UR14, URZ, UP0 ;  /* 0x0000003f0e0e7287 */ /* 0x000fe20008000000 */
[----:B------:R-:W-:Y:S01]  /*1ee0*/  SEL R20, R20, RZ, P1 ;  /* 0x000000ff14147207 */ /* 0x000fe20000800000 */
[----:B------:R-:W-:-:S02]  /*1ef0*/  UPLOP3.LUT UP0, UPT, UPT, UPT, UPT, 0x80, 0x0 ;  /* 0x000000000000789c */ /* 0x000fc40003f0f070 */
[----:B------:R-:W-:Y:S01]  /*1f00*/  LOP3.LUT R156, R156, UR8, RZ, 0x3c, !PT ;  /* 0x000000089c9c7c12 */ /* 0x000fe2000f8e3cff */
[----:B------:R-:W-:Y:S08]  /*1f10*/  @P2 BRA `(.L_x_27) ;  /* 0xfffffff800e82947 */ /* 0x000ff0000383ffff */
.L_x_20:
[----:B0-----:R-:W-:Y:S01]  /*1f20*/  IMAD.U32 R20, RZ, RZ, UR21 ;  /* 0x00000015ff147e24 */ /* 0x001fe2000f8e00ff */
[----:B------:R-:W-:Y:S01]  /*1f30*/  SHF.L.U32 R19, R165, 0x1f, RZ ;  /* 0x0000001fa5137819 */ /* 0x000fe200000006ff */
[----:B------:R-:W-:Y:S01]  /*1f40*/  UIADD3 UR5, UR5, UR19, URZ ;  /* 0x0000001305057290 */ /* 0x000fe2000fffe03f */
[----:B------:R-:W0:Y:S01]  /*1f50*/  LDC R152, c[0x0][0x288] ;  /* 0x0000a200ff987b82 */ /* 0x000e220000000800 */
[----:B------:R-:W-:Y:S01]  /*1f60*/  UISETP.GE.U32.AND UP1, UPT, UR19, 0x3, UPT ;  /* 0x000000031300788c */ /* 0x000fe2000bf26070 */
[----:B------:R-:W-:Y:S01]  /*1f70*/  SHF.R.S32.HI R154, RZ, 0x1f, R4 ;  /* 0x0000001fff9a7819 */ /* 0x000fe20000011404 */
[----:B------:R-:W-:Y:S02]  /*1f80*/  UISETP.GT.U32.AND UP0, UPT, UR5, 0x2, UPT ;  /* 0x000000020500788c */ /* 0x000fe4000bf04070 */
[----:B------:R-:W-:Y:S02]  /*1f90*/  UIMAD.WIDE.U32 UR8, UR5, -0x55555555, URZ ;  /* 0xaaaaaaab050878a5 */ /* 0x000fe4000f8e003f */
[----:B------:R-:W-:Y:S01]  /*1fa0*/  UISETP.LT.U32.AND UP0, UPT, UR19, 0x3, UP0 ;  /* 0x000000031300788c */ /* 0x000fe20008701070 */
[----:B------:R1:W-:Y:S01]  /*1fb0*/  SYNCS.ARRIVE.TRANS64.A1T0 RZ, [R20+UR20], RZ ;  /* 0x000000ff14ff79a7 */ /* 0x0003e20008100014 */
[----:B------:R-:W-:-:S02]  /*1fc0*/  WARPGROUP.DEPBAR.LE gsb0, 0x0 ;  /* 0x00008000000079c5 */ /* 0x000fc40000010000 */
[----:B------:R-:W-:Y:S02]  /*1fd0*/  USEL UR10, URZ, 0x1, !UP0 ;  /* 0x000000013f0a7887 */ /* 0x000fe4000c000000 */
[----:B------:R-:W-:Y:S02]  /*1fe0*/  USHF.R.U32.HI UR8, URZ, 0x1, UR9 ;  /* 0x000000013f087899 */ /* 0x000fe40008011609 */
[----:B------:R-:W-:Y:S01]  /*1ff0*/  ULOP3.LUT UR4, UR4, UR10, URZ, 0x3c, !UPT ;  /* 0x0000000a04047292 */ /* 0x000fe2000f8e3c3f */
[----:B------:R-:W4:Y:S01]  /*2000*/  SYNCS.PHASECHK.TRANS64.TRYWAIT P1, [UR12+0x8], R19 ;  /* 0x00000813ff0075a7 */ /* 0x000f22000802014c */
[----:B------:R-:W-:Y:S02]  /*2010*/  UIMAD UR5, UR8, -0x3, UR5 ;  /* 0xfffffffd080578a4 */ /* 0x000fe4000f8e0205 */
[----:B------:R-:W-:Y:S01]  /*2020*/  @UP1 ULOP3.LUT UR4, UR4, 0x1, UR8, 0x78, !UPT ;  /* 0x0000000104041892 */ /* 0x000fe2000f8e7808 */
[----:B01--4-:R-:W-:Y:S11]  /*2030*/  @!P1 BRA `(.L_x_28) ;  /* 0x000000a800fc9947 */ /* 0x013ff60003800000 */
.L_x_307:
[----:B------:R-:W-:Y:S01]  /*2040*/  ULDC.64 UR8, c[0x0][0x6d0] ;  /* 0x0001b40000087ab9 */ /* 0x000fe20000000a00 */
[----:B------:R-:W-:Y:S02]  /*2050*/  IMAD.SHL.U32 R158, R6, 0x40, RZ ;  /* 0x00000040069e7824 */ /* 0x000fe400078e00ff */
[----:B0-----:R-:W-:Y:S02]  /*2060*/  IMAD R19, R154, UR8, RZ ;  /* 0x000000089a137c24 */ /* 0x001fe4000f8e02ff */
[C---:B------:R-:W-:Y:S01]  /*2070*/  IMAD.WIDE.U32 R22, R4.reuse, UR8, R14 ;  /* 0x0000000804167c25 */ /* 0x040fe2000f8e000e */
[----:B------:R-:W-:Y:S01]  /*2080*/  ULDC UR8, c[0x0][0x284] ;  /* 0x0000a10000087ab9 */ /* 0x000fe20000000800 */
[----:B------:R-:W-:Y:S02]  /*2090*/  SHF.R.S32.HI R159, RZ, 0x1f, R158 ;  /* 0x0000001fff9f7819 */ /* 0x000fe4000001149e */
[----:B------:R-:W-:Y:S01]  /*20a0*/  IMAD R153, R4, UR9, R19 ;  /* 0x0000000904997c24 */ /* 0x000fe2000f8e0213 */
[C---:B------:R-:W-:Y:S01]  /*20b0*/  ISETP.GE.AND P1, PT, R158.reuse, UR8, PT ;  /* 0x000000089e007c0c */ /* 0x040fe2000bf26270 */
[----:B------:R-:W-:Y:S01]  /*20c0*/  IMAD.SHL.U32 R19, R5, 0x100, RZ ;  /* 0x0000010005137824 */ /* 0x000fe200078e00ff */
[----:B------:R-:W-:Y:S01]  /*20d0*/  IADD3 R22, P2, R158, R22, RZ ;  /* 0x000000169e167210 */ /* 0x000fe20007f5e0ff */
[----:B------:R-:W-:-:S03]  /*20e0*/  IMAD.WIDE R20, R13, 0x2, RZ ;  /* 0x000000020d147825 */ /* 0x000fc600078e02ff */
[----:B------:R-:W-:Y:S01]  /*20f0*/  ISETP.GE.OR P1, PT, R19, R152, P1 ;  /* 0x000000981300720c */ /* 0x000fe20000f26670 */
[----:B------:R-:W-:Y:S01]  /*2100*/  IMAD R6, R13, -0x2, R152 ;  /* 0xfffffffe0d067824 */ /* 0x000fe200078e0298 */
[----:B------:R-:W-:Y:S01]  /*2110*/  IADD3.X R23, R159, R23, R153, P2, !PT ;  /* 0x000000179f177210 */ /* 0x000fe200017fe499 */
[----:B------:R-:W-:-:S04]  /*2120*/  IMAD.WIDE R162, R5, 0x100, R20 ;  /* 0x0000010005a27825 */ /* 0x000fc800078e0214 */
[----:B------:R-:W-:-:S06]  /*2130*/  IMAD.IADD R5, R6, 0x1, -R19 ;  /* 0x0000000106057824 */ /* 0x000fcc00078e0a13 */
[----:B------:R-:W-:Y:S05]  /*2140*/  @P1 BRA `(.L_x_29) ;  /* 0x0000009000a41947 */ /* 0x000fea0003800000 */
[----:B------:R-:W0:Y:S01]  /*2150*/  LDC.64 R20, c[0x0][0x6c8] ;  /* 0x0001b200ff147b82 */ /* 0x000e220000000a00 */
[----:B---3-5:R-:W-:Y:S01]  /*2160*/  FSETP.NEU.AND P2, PT, R10, RZ, PT ;  /* 0x000000ff0a00720b */ /* 0x028fe20003f4d000 */
[----:B------:R-:W-:Y:S01]  /*2170*/  IMAD.IADD R166, R17, 0x1, -R158 ;  /* 0x0000000111a67824 */ /* 0x000fe200078e0a9e */
[----:B------:R-:W-:Y:S01]  /*2180*/  ISETP.GT.AND P1, PT, R5, RZ, PT ;  /* 0x000000ff0500720c */ /* 0x000fe20003f24270 */
[----:B------:R-:W-:Y:S03]  /*2190*/  BSSY B0, `(.L_x_29) ;  /* 0x0000924000007945 */ /* 0x000fe60003800000 */
[----:B------:R-:W-:Y:S01]  /*21a0*/  ISETP.GT.AND P5, PT, R166, RZ, P1 ;  /* 0x000000ffa600720c */ /* 0x000fe20000fa4270 */
[-C--:B0-----:R-:W-:Y:S02]  /*21b0*/  IMAD R6, R163, R20.reuse, RZ ;  /* 0x00000014a3067224 */ /* 0x081fe400078e02ff */
[----:B------:R-:W-:-:S04]  /*21c0*/  IMAD.WIDE.U32 R168, R162, R20, R22 ;  /* 0x00000014a2a87225 */ /* 0x000fc800078e0016 */
[----:B------:R-:W-:-:S04]  /*21d0*/  IMAD R19, R162, R21, R6 ;  /* 0x00000015a2137224 */ /* 0x000fc800078e0206 */
[----:B------:R-:W-:Y:S01]  /*21e0*/  IMAD.IADD R173, R169, 0x1, R19 ;  /* 0x00000001a9ad7824 */ /* 0x000fe200078e0213 */
[----:B------:R-:W-:Y:S06]  /*21f0*/  @!P2 BRA `(.L_x_30) ;  /* 0x000000640068a947 */ /* 0x000fec0003800000 */
[----:B------:R-:W-:Y:S01]  /*2200*/  ULDC.64 UR8, c[0x0][0x6b8] ;  /* 0x0001ae0000087ab9 */ /* 0x000fe20000000a00 */
[----:B------:R-:W-:Y:S01]  /*2210*/  ULDC.64 UR14, c[0x0][0x6b0] ;  /* 0x0001ac00000e7ab9 */ /* 0x000fe20000000a00 */
[----:B------:R-:W-:Y:S01]  /*2220*/  IMAD.WIDE.U32 R22, R4, UR8, R14 ;  /* 0x0000000804167c25 */ /* 0x000fe2000f8e000e */
[----:B------:R-:W-:Y:S01]  /*2230*/  ULDC.64 UR22, c[0x0][0x6a8] ;  /* 0x0001aa0000167ab9 */ /* 0x000fe20000000a00 */
[----:B------:R-:W0:Y:S01]  /*2240*/  LDC.64 R160, c[0x0][0x6b0] ;  /* 0x0001ac00ffa07b82 */ /* 0x000e220000000a00 */
[----:B------:R-:W-:Y:S01]  /*2250*/  ULDC.64 UR10, c[0x0][0x6c0] ;  /* 0x0001b000000a7ab9 */ /* 0x000fe20000000a00 */
[----:B------:R-:W-:Y:S01]  /*2260*/  IMAD R19, R154, UR8, RZ ;  /* 0x000000089a137c24 */ /* 0x000fe2000f8e02ff */
[----:B------:R-:W-:-:S03]  /*2270*/  IADD3 R154, P2, R158, R22, RZ ;  /* 0x000000169e9a7210 */ /* 0x000fc60007f5e0ff */
[----:B------:R-:W-:Y:S02]  /*2280*/  IMAD R167, R4, UR9, R19 ;  /* 0x0000000904a77c24 */ /* 0x000fe4000f8e0213 */
[----:B------:R-:W-:-:S03]  /*2290*/  IMAD R19, R163, UR14, RZ ;  /* 0x0000000ea3137c24 */ /* 0x000fc6000f8e02ff */
[----:B------:R-:W-:Y:S01]  /*22a0*/  IADD3.X R155, R159, R23, R167, P2, !PT ;  /* 0x000000179f9b7210 */ /* 0x000fe200017fe4a7 */
[C---:B------:R-:W-:Y:S02]  /*22b0*/  IMAD R169, R162.reuse, UR15, R19 ;  /* 0x0000000fa2a97c24 */ /* 0x040fe4000f8e0213 */
[----:B------:R-:W-:-:S04]  /*22c0*/  IMAD.WIDE.U32 R22, R162, UR14, R154 ;  /* 0x0000000ea2167c25 */ /* 0x000fc8000f8e009a */
[----:B------:R-:W-:Y:S01]  /*22d0*/  IMAD.IADD R19, R23, 0x1, R169 ;  /* 0x0000000117137824 */ /* 0x000fe200078e02a9 */
[----:B------:R-:W-:-:S04]  /*22e0*/  LEA R152, P2, R22, UR22, 0x2 ;  /* 0x0000001616987c11 */ /* 0x000fc8000f8410ff */
[----:B------:R-:W-:-:S05]  /*22f0*/  LEA.HI.X R153, R22, UR23, R19, 0x2, P2 ;  /* 0x0000001716997c11 */ /* 0x000fca00090f1413 */
[----:B------:R-:W3:Y:S01]  /*2300*/  @P5 LDG.E.LTC128B R19, desc[UR16][R152.64] ;  /* 0x0000001098135981 */ /* 0x000ee2000c1e1920 */
[----:B------:R-:W-:Y:S01]  /*2310*/  IMAD.WIDE.U32 R156, R162, UR14, R158 ;  /* 0x0000000ea29c7c25 */ /* 0x000fe2000f8e009e */
[----:B------:R-:W-:Y:S01]  /*2320*/  LEA R22, P2, R168, UR10, 0x2 ;  /* 0x0000000aa8167c11 */ /* 0x000fe2000f8410ff */
[----:B------:R-:W-:Y:S02]  /*2330*/  BSSY B1, `(.L_x_31) ;  /* 0x0000016000017945 */ /* 0x000fe40003800000 */
[----:B0-----:R-:W-:Y:S01]  /*2340*/  IMAD.WIDE.U32 R170, R162, UR14, R160 ;  /* 0x0000000ea2aa7c25 */ /* 0x001fe2000f8e00a0 */
[----:B------:R-:W-:Y:S02]  /*2350*/  IADD3 R160, P3, R14, R156, RZ ;  /* 0x0000009c0ea07210 */ /* 0x000fe40007f7e0ff */
[----:B------:R-:W-:Y:S01]  /*2360*/  LEA.HI.X R23, R168, UR11, R173, 0x2, P2 ;  /* 0x0000000ba8177c11 */ /* 0x000fe200090f14ad */
[----:B------:R-:W-:Y:S01]  /*2370*/  IMAD.IADD R173, R169, 0x1, R171 ;  /* 0x00000001a9ad7824 */ /* 0x000fe200078e02ab */
[----:B------:R-:W-:-:S02]  /*2380*/  IADD3.X R161, R15, R169, R157, P3, !PT ;  /* 0x000000a90fa17210 */ /* 0x000fc40001ffe49d */
[----:B------:R-:W-:Y:S02]  /*2390*/  ISETP.GT.AND P2, PT, R5, 0x1, PT ;  /* 0x000000010500780c */ /* 0x000fe40003f44270 */
[----:B------:R-:W-:Y:S01]  /*23a0*/  IADD3 R6, P3, R154, R170, RZ ;  /* 0x000000aa9a067210 */ /* 0x000fe20007f7e0ff */
[----:B------:R-:W-:Y:S01]  /*23b0*/  IMAD.WIDE.U32 R160, R4, UR8, R160 ;  /* 0x0000000804a07c25 */ /* 0x000fe2000f8e00a0 */
[----:B------:R-:W-:-:S03]  /*23c0*/  LEA R156, P6, R20, R22, 0x2 ;  /* 0x00000016149c7211 */ /* 0x000fc600078c10ff */
[----:B------:R-:W-:Y:S01]  /*23d0*/  IMAD.X R155, R173, 0x1, R155, P3 ;  /* 0x00000001ad9b7824 */ /* 0x000fe200018e069b */
[----:B------:R-:W-:Y:S01]  /*23e0*/  LEA R154, P3, R6, UR22, 0x2 ;  /* 0x00000016069a7c11 */ /* 0x000fe2000f8610ff */
[----:B------:R-:W-:-:S03]  /*23f0*/  IMAD.IADD R161, R167, 0x1, R161 ;  /* 0x00000001a7a17824 */ /* 0x000fc600078e02a1 */
[----:B------:R-:W-:Y:S02]  /*2400*/  LEA.HI.X R155, R6, UR23, R155, 0x2, P3 ;  /* 0x00000017069b7c11 */ /* 0x000fe400098f149b */
[----:B------:R-:W-:Y:S01]  /*2410*/  LEA R162, P3, R160, UR22, 0x2 ;  /* 0x00000016a0a27c11 */ /* 0x000fe2000f8610ff */
[----:B---3--:R-:W-:-:S04]  /*2420*/  FMUL R163, R19, R10 ;  /* 0x0000000a13a37220 */ /* 0x008fc80000400000 */
[----:B--2---:R-:W-:Y:S01]  /*2430*/  FFMA R169, R24, R11, R163 ;  /* 0x0000000b18a97223 */ /* 0x004fe200000000a3 */
[----:B------:R-:W-:-:S04]  /*2440*/  LEA.HI.X R163, R160, UR23, R161, 0x2, P3 ;  /* 0x00000017a0a37c11 */ /* 0x000fc800098f14a1 */
[----:B------:R0:W-:Y:S01]  /*2450*/  @P5 STG.E desc[UR16][R22.64], R169 ;  /* 0x000000a916005986 */ /* 0x0001e2000c101910 */
[----:B------:R-:W-:-:S13]  /*2460*/  ISETP.GT.AND P5, PT, R166, RZ, P2 ;  /* 0x000000ffa600720c */ /* 0x000fda00017a4270 */
[----:B0-----:R-:W-:Y:S05]  /*2470*/  @!P5 BRA `(.L_x_32) ;  /* 0x000000000004d947 */ /* 0x001fea0003800000 */
[----:B------:R0:W5:Y:S02]  /*2480*/  LDG.E.LTC128B R19, desc[UR16][R154.64] ;  /* 0x000000109a137981 */ /* 0x000164000c1e1920 */
.L_x_32:
[----:B------:R-:W-:Y:S05]  /*2490*/  BSYNC B1 ;  /* 0x0000000000017941 */ /* 0x000fea0003800000 */
.L_x_31:
[----:B-----5:R-:W-:Y:S01]  /*24a0*/  FMUL R6, R19, R10 ;  /* 0x0000000a13067220 */ /* 0x020fe20000400000 */
[----:B------:R-:W-:Y:S01]  /*24b0*/  LEA.HI.X R157, R20, R23, R21, 0x2, P6 ;  /* 0x00000017149d7211 */ /* 0x000fe200030f1415 */
[----:B------:R-:W-:Y:S01]  /*24c0*/  BSSY B1, `(.L_x_33) ;  /* 0x0000008000017945 */ /* 0x000fe20003800000 */
[----:B------:R-:W-:Y:S01]  /*24d0*/  ISETP.GT.AND P3, PT, R166, 0x8, P1 ;  /* 0x00000008a600780c */ /* 0x000fe20000f64270 */
[----:B------:R-:W-:Y:S01]  /*24e0*/  FFMA R161, R25, R11, R6 ;  /* 0x0000000b19a17223 */ /* 0x000fe20000000006 */
[----:B------:R-:W-:-:S04]  /*24f0*/  IADD3 R24, P1, P6, R14, R170, R158 ;  /* 0x000000aa0e187210 */ /* 0x000fc80007e3e09e */
[----:B------:R1:W-:Y:S01]  /*2500*/  @P5 STG.E desc[UR16][R156.64], R161 ;  /* 0x000000a19c005986 */ /* 0x0003e2000c101910 */
[----:B------:R-:W-:-:S06]  /*2510*/  IADD3.X R25, R15, R173, R159, P1, P6 ;  /* 0x000000ad0f197210 */ /* 0x000fcc0000fec49f */
[----:B------:R-:W-:Y:S05]  /*2520*/  @!P3 BRA `(.L_x_34) ;  /* 0x000000000004b947 */ /* 0x000fea0003800000 */
[----:B------:R2:W5:Y:S02]  /*2530*/  LDG.E.LTC128B R19, desc[UR16][R162.64+0x20] ;  /* 0x00002010a2137981 */ /* 0x000564000c1e1920 */
.L_x_34:
[----:B------:R-:W-:Y:S05]  /*2540*/  BSYNC B1 ;  /* 0x0000000000017941 */ /* 0x000fea0003800000 */
.L_x_33:
[----:B-----5:R-:W-:Y:S01]  /*2550*/  FMUL R159, R19, R10 ;  /* 0x0000000a139f7220 */ /* 0x020fe20000400000 */
[----:B------:R-:W-:Y:S01]  /*2560*/  ISETP.GT.AND P2, PT, R166, 0x8, P2 ;  /* 0x00000008a600780c */ /* 0x000fe20001744270 */
[----:B------:R-:W-:Y:S01]  /*2570*/  IMAD.WIDE.U32 R24, R4, UR8, R24 ;  /* 0x0000000804187c25 */ /* 0x000fe2000f8e0018 */
[----:B------:R-:W-:-:S03]  /*2580*/  ISETP.GT.AND P1, PT, R5, 0x8, PT ;  /* 0x000000080500780c */ /* 0x000fc60003f24270 */
[----:B-1----:R-:W-:Y:S01]  /*2590*/  FFMA R161, R26, R11, R159 ;  /* 0x0000000b1aa17223 */ /* 0x002fe2000000009f */
[----:B------:R-:W-:Y:S01]  /*25a0*/  USHF.L.U64.HI UR11, UR14, 0x5, UR15 ;  /* 0x000000050e0b7899 */ /* 0x000fe2000801020f */
[----:B------:R-:W-:Y:S01]  /*25b0*/  IMAD.IADD R25, R167, 0x1, R25 ;  /* 0x00000001a7197824 */ /* 0x000fe200078e0219 */
[----:B------:R-:W-:Y:S01]  /*25c0*/  LEA R158, P6, R24, UR22, 0x2 ;  /* 0x00000016189e7c11 */ /* 0x000fe2000f8c10ff */
[----:B------:R-:W-:Y:S01]  /*25d0*/  USHF.L.U32 UR10, UR14, 0x5, URZ ;  /* 0x000000050e0a7899 */ /* 0x000fe2000800063f */
[----:B------:R1:W-:Y:S01]  /*25e0*/  @P3 STG.E desc[UR16][R22.64+0x20], R161 ;  /* 0x000020a116003986 */ /* 0x0003e2000c101910 */
[----:B------:R-:W-:Y:S01]  /*25f0*/  BSSY B1, `(.L_x_35) ;  /* 0x0000005000017945 */ /* 0x000fe20003800000 */
[----:B------:R-:W-:Y:S02]  /*2600*/  ISETP.GT.AND P5, PT, R166, RZ, P1 ;  /* 0x000000ffa600720c */ /* 0x000fe40000fa4270 */
[----:B------:R-:W-:Y:S01]  /*2610*/  LEA.HI.X R159, R24, UR23, R25, 0x2, P6 ;  /* 0x00000017189f7c11 */ /* 0x000fe2000b0f1419 */
[----:B------:R-:W-:Y:S10]  /*2620*/  @!P2 BRA `(.L_x_36) ;  /* 0x000000000004a947 */ /* 0x000ff40003800000 */
[----:B------:R3:W5:Y:S02]  /*2630*/  LDG.E.LTC128B R19, desc[UR16][R158.64+0x20] ;  /* 0x000020109e137981 */ /* 0x000764000c1e1920 */
.L_x_36:
[----:B------:R-:W-:Y:S05]  /*2640*/  BSYNC B1 ;  /* 0x0000000000017941 */ /* 0x000fea0003800000 */
.L_x_35:
[----:B-----5:R-:W-:Y:S01]  /*2650*/  FMUL R4, R19, R10 ;  /* 0x0000000a13047220 */ /* 0x020fe20000400000 */
[----:B---3--:R-:W-:Y:S01]  /*2660*/  IADD3 R158, P3, R152, UR10, RZ ;  /* 0x0000000a989e7c10 */ /* 0x008fe2000ff7e0ff */
[----:B--2---:R-:W-:Y:S02]  /*2670*/  IMAD.MOV.U32 R163, RZ, RZ, R19 ;  /* 0x000000ffffa37224 */ /* 0x004fe400078e0013 */
[----:B------:R-:W-:Y:S01]  /*2680*/  FFMA R167, R27, R11, R4 ;  /* 0x0000000b1ba77223 */ /* 0x000fe20000000004 */
[----:B------:R-:W-:Y:S01]  /*2690*/  @P2 IMAD.MOV.U32 R24, RZ, RZ, R156 ;  /* 0x000000ffff182224 */ /* 0x000fe200078e009c */
[----:B------:R-:W-:Y:S01]  /*26a0*/  IADD3.X R159, R153, UR11, RZ, P3, !PT ;  /* 0x0000000b999f7c10 */ /* 0x000fe20009ffe4ff */
[----:B------:R-:W-:-:S05]  /*26b0*/  @P2 IMAD.MOV.U32 R25, RZ, RZ, R157 ;  /* 0x000000ffff192224 */ /* 0x000fca00078e009d */
[----:B------:R2:W-:Y:S04]  /*26c0*/  @P2 STG.E desc[UR16][R24.64+0x20], R167 ;  /* 0x000020a718002986 */ /* 0x0005e8000c101910 */
[----:B------:R-:W3:Y:S01]  /*26d0*/  @P5 LDG.E.LTC128B R163, desc[UR16][R158.64] ;  /* 0x000000109ea35981 */ /* 0x000ee2000c1e1920 */
[C---:B------:R-:W-:Y:S01]  /*26e0*/  IMAD.SHL.U32 R4, R20.reuse, 0x20, RZ ;  /* 0x0000002014047824 */ /* 0x040fe200078e00ff */
[----:B------:R-:W-:Y:S01]  /*26f0*/  SHF.L.U64.HI R6, R20, 0x5, R21 ;  /* 0x0000000514067819 */ /* 0x000fe20000010215 */
[----:B------:R-:W-:Y:S01]  /*2700*/  BSSY B1, `(.L_x_37) ;  /* 0x000000c000017945 */ /* 0x000fe20003800000 */
[----:B------:R-:W-:Y:S02]  /*2710*/  ISETP.GT.AND P3, PT, R5, 0x9, PT ;  /* 0x000000090500780c */ /* 0x000fe40003f64270 */
[----:B------:R-:W-:-:S02]  /*2720*/  IADD3 R160, P6, R4, R22, RZ ;  /* 0x0000001604a07210 */ /* 0x000fc40007fde0ff */
[----:B------:R-:W-:-:S03]  /*2730*/  ISETP.GT.AND P2, PT, R166, RZ, P3 ;  /* 0x000000ffa600720c */ /* 0x000fc60001f44270 */
[----:B-1----:R-:W-:Y:S01]  /*2740*/  IMAD.X R161, R6, 0x1, R23, P6 ;  /* 0x0000000106a17824 */ /* 0x002fe200030e0617 */
[----:B------:R-:W-:-:S04]  /*2750*/  IADD3 R26, P6, R154, UR10, RZ ;  /* 0x0000000a9a1a7c10 */ /* 0x000fc8000ffde0ff */
[----:B------:R-:W-:Y:S01]  /*2760*/  IADD3.X R27, R155, UR11, RZ, P6, !PT ;  /* 0x0000000b9b1b7c10 */ /* 0x000fe2000b7fe4ff */
[----:B---3--:R-:W-:-:S04]  /*2770*/  FMUL R19, R163, R10 ;  /* 0x0000000aa3137220 */ /* 0x008fc80000400000 */
[----:B------:R-:W-:-:S05]  /*2780*/  FFMA R19, R28, R11, R19 ;  /* 0x0000000b1c137223 */ /* 0x000fca0000000013 */
[----:B------:R2:W-:Y:S01]  /*2790*/  @P5 STG.E desc[UR16][R160.64], R19 ;  /* 0x00000013a0005986 */ /* 0x0005e2000c101910 */
[----:B------:R-:W-:Y:S05]  /*27a0*/  @!P2 BRA `(.L_x_38) ;  /* 0x000000000004a947 */ /* 0x000fea0003800000 */
[----:B------:R1:W5:Y:S02]  /*27b0*/  LDG.E.LTC128B R163, desc[UR16][R26.64] ;  /* 0x000000101aa37981 */ /* 0x000364000c1e1920 */
.L_x_38:
[----:B------:R-:W-:Y:S05]  /*27c0*/  BSYNC B1 ;  /* 0x0000000000017941 */ /* 0x000fea0003800000 */
.L_x_37:
[----:B------:R-:W-:Y:S01]  /*27d0*/  UIADD3 UR8, UP0, UR10, 0x20, URZ ;  /* 0x000000200a087890 */ /* 0x000fe2000ff1e03f */
[----:B------:R-:W-:Y:S01]  /*27e0*/  ISETP.GT.AND P1, PT, R166, 0x8, P1 ;  /* 0x00000008a600780c */ /* 0x000fe20000f24270 */
[----:B-----5:R-:W-:Y:S01]  /*27f0*/  FMUL R20, R163, R10 ;  /* 0x0000000aa3147220 */ /* 0x020fe20000400000 */
[----:B--2---:R-:W-:Y:S01]  /*2800*/  IADD3 R24, P5, R4, R156, RZ ;  /* 0x0000009c04187210 */ /* 0x004fe20007fbe0ff */
[----:B------:R-:W-:Y:S01]  /*2810*/  UIADD3.X UR9, URZ, UR11, URZ, UP0, !UPT ;  /* 0x0000000b3f097290 */ /* 0x000fe200087fe43f */
[----:B------:R-:W-:Y:S01]  /*2820*/  IMAD.MOV.U32 R167, RZ, RZ, R163 ;  /* 0x000000ffffa77224 */ /* 0x000fe200078e00a3 */
[----:B------:R-:W-:Y:S01]  /*2830*/  IADD3 R28, P6, R152, UR8, RZ ;  /* 0x00000008981c7c10 */ /* 0x000fe2000ffde0ff */
[----:B------:R-:W-:Y:S01]  /*2840*/  FFMA R169, R29, R11, R20 ;  /* 0x0000000b1da97223 */ /* 0x000fe20000000014 */
[----:B------:R-:W-:Y:S02]  /*2850*/  IMAD.X R25, R6, 0x1, R157, P5 ;  /* 0x0000000106197824 */ /* 0x000fe400028e069d */
[----:B------:R-:W-:-:S03]  /*2860*/  IADD3.X R29, R153, UR9, RZ, P6, !PT ;  /* 0x00000009991d7c10 */ /* 0x000fc6000b7fe4ff */
[----:B------:R2:W-:Y:S04]  /*2870*/  @P2 STG.E desc[UR16][R24.64], R169 ;  /* 0x000000a918002986 */ /* 0x0005e8000c101910 */
[----:B------:R-:W3:Y:S01]  /*2880*/  @P1 LDG.E.LTC128B R167, desc[UR16][R28.64] ;  /* 0x000000101ca71981 */ /* 0x000ee2000c1e1920 */
[----:B------:R-:W-:Y:S01]  /*2890*/  IADD3 R20, P2, R4, 0x20, RZ ;  /* 0x0000002004147810 */ /* 0x000fe20007f5e0ff */
[----:B------:R-:W-:Y:S01]  /*28a0*/  BSSY B1, `(.L_x_39) ;  /* 0x000000e000017945 */ /* 0x000fe20003800000 */
[----:B------:R-:W-:Y:S02]  /*28b0*/  ISETP.GT.AND P5, PT, R166, 0x8, P3 ;  /* 0x00000008a600780c */ /* 0x000fe40001fa4270 */
[----:B------:R-:W-:Y:S01]  /*28c0*/  IADD3 R22, P6, R20, R22, RZ ;  /* 0x0000001614167210 */ /* 0x000fe20007fde0ff */
[----:B------:R-:W-:Y:S01]  /*28d0*/  IMAD.X R19, RZ, RZ, R6, P2 ;  /* 0x000000ffff137224 */ /* 0x000fe200010e0606 */
[----:B------:R-:W-:-:S02]  /*28e0*/  IADD3 R152, P3, R154, UR8, RZ ;  /* 0x000000089a987c10 */ /* 0x000fc4000ff7e0ff */
[----:B------:R-:W-:Y:S01]  /*28f0*/  ISETP.GT.AND P2, PT, R5, 0x10, PT ;  /* 0x000000100500780c */ /* 0x000fe20003f44270 */
[----:B------:R-:W-:Y:S01]  /*2900*/  IMAD.X R23, R19, 0x1, R23, P6 ;  /* 0x0000000113177824 */ /* 0x000fe200030e0617 */
[----:B------:R-:W-:Y:S02]  /*2910*/  IADD3 R162, P6, R20, R156, RZ ;  /* 0x0000009c14a27210 */ /* 0x000fe40007fde0ff */
[----:B------:R-:W-:Y:S01]  /*2920*/  IADD3.X R153, R155, UR9, RZ, P3, !PT ;  /* 0x000000099b997c10 */ /* 0x000fe20009ffe4ff */
[----:B---3--:R-:W-:-:S04]  /*2930*/  FMUL R21, R167, R10 ;  /* 0x0000000aa7157220 */ /* 0x008fc80000400000 */
[----:B------:R-:W-:-:S05]  /*2940*/  FFMA R21, R30, R11, R21 ;  /* 0x0000000b1e157223 */ /* 0x000fca0000000015 */
[----:B------:R2:W-:Y:S01]  /*2950*/  @P1 STG.E desc[UR16][R22.64], R21 ;  /* 0x0000001516001986 */ /* 0x0005e2000c101910 */
[----:B------:R-:W-:Y:S05]  /*2960*/  @!P5 BRA `(.L_x_40) ;  /* 0x000000000004d947 */ /* 0x000fea0003800000 */
[----:B------:R3:W5:Y:S02]  /*2970*/  LDG.E.LTC128B R167, desc[UR16][R152.64] ;  /* 0x0000001098a77981 */ /* 0x000764000c1e1920 */
.L_x_40:
[----:B------:R-:W-:Y:S05]  /*2980*/  BSYNC B1 ;  /* 0x0000000000017941 */ /* 0x000fea0003800000 */
.L_x_39:
[----:B--2--5:R-:W-:Y:S01]  /*2990*/  FMUL R22, R167, R10 ;  /* 0x0000000aa7167220 */ /* 0x024fe20000400000 */
[----:B------:R-:W-:Y:S01]  /*29a0*/  IMAD.X R163, R19, 0x1, R157, P6 ;  /* 0x0000000113a37824 */ /* 0x000fe200030e069d */
[----:B------:R-:W-:Y:S01]  /*29b0*/  ISETP.GT.AND P3, PT, R166, RZ, P2 ;  /* 0x000000ffa600720c */ /* 0x000fe20001764270 */
[----:B------:R-:W-:Y:S01]  /*29c0*/  BSSY B1, `(.L_x_41) ;  /* 0x0000008000017945 */ /* 0x000fe20003800000 */
[----:B------:R-:W-:Y:S01]  /*29d0*/  FFMA R21, R31, R11, R22 ;  /* 0x0000000b1f157223 */ /* 0x000fe20000000016 */
[----:B------:R-:W-:Y:S02]  /*29e0*/  IADD3 R30, P1, R158, UR10, RZ ;  /* 0x0000000a9e1e7c10 */ /* 0x000fe4000ff3e0ff */
[----:B------:R-:W-:Y:S02]  /*29f0*/  IADD3 R28, P6, R160, R4, RZ ;  /* 0x00000004a01c7210 */ /* 0x000fe40007fde0ff */
[----:B------:R2:W-:Y:S01]  /*2a00*/  @P5 STG.E desc[UR16][R162.64], R21 ;  /* 0x00000015a2005986 */ /* 0x0005e2000c101910 */
[----:B------:R-:W-:-:S05]  /*2a10*/  IADD3.X R31, R159, UR11, RZ, P1, !PT ;  /* 0x0000000b9f1f7c10 */ /* 0x000fca0008ffe4ff */
[----:B------:R-:W-:Y:S05]  /*2a20*/  @!P3 BRA `(.L_x_42) ;  /* 0x000000000004b947 */ /* 0x000fea0003800000 */
[----:B------:R4:W5:Y:S02]  /*2a30*/  LDG.E.LTC128B R167, desc[UR16][R30.64] ;  /* 0x000000101ea77981 */ /* 0x000964000c1e1920 */
.L_x_42:
[----:B------:R-:W-:Y:S05]  /*2a40*/  BSYNC B1 ;  /* 0x0000000000017941 */ /* 0x000fea0003800000 */
.L_x_41:
[----:B------:R-:W-:Y:S01]  /*2a50*/  ISETP.GT.AND P1, PT, R5, 0x11, PT ;  /* 0x000000110500780c */ /* 0x000fe20003f24270 */
[----:B--2--5:R-:W-:Y:S01]  /*2a60*/  FMUL R21, R167, R10 ;  /* 0x0000000aa7157220 */ /* 0x024fe20000400000 */
[----:B------:R-:W-:Y:S01]  /*2a70*/  IMAD.X R29, R161, 0x1, R6, P6 ;  /* 0x00000001a11d7824 */ /* 0x000fe200030e0606 */
[----:B------:R-:W-:Y:S01]  /*2a80*/  BSSY B1, `(.L_x_43) ;  /* 0x0000009000017945 */ /* 0x000fe20003800000 */
[----:B------:R-:W-:Y:S01]  /*2a90*/  ISETP.GT.AND P5, PT, R166, RZ, P1 ;  /* 0x000000ffa600720c */ /* 0x000fe20000fa4270 */
[----:B------:R-:W-:Y:S01]  /*2aa0*/  FFMA R21, R32, R11, R21 ;  /* 0x0000000b20157223 */ /* 0x000fe20000000015 */
[----:B------:R-:W-:-:S04]  /*2ab0*/  IADD3 R22, P6, R24, R4, RZ ;  /* 0x0000000418167210 */ /* 0x000fc80007fde0ff */
[----:B------:R2:W-:Y:S01]  /*2ac0*/  @P3 STG.E desc[UR16][R28.64], R21 ;  /* 0x000000151c003986 */ /* 0x0005e2000c101910 */
[----:B---3--:R-:W-:-:S04]  /*2ad0*/  IADD3 R152, P3, R26, UR10, RZ ;  /* 0x0000000a1a987c10 */ /* 0x008fc8000ff7e0ff */
[----:B------:R-:W-:Y:S02]  /*2ae0*/  IADD3.X R153, R27, UR11, RZ, P3, !PT ;  /* 0x0000000b1b997c10 */ /* 0x000fe40009ffe4ff */
[----:B------:R-:W-:Y:S07]  /*2af0*/  @!P5 BRA `(.L_x_44) ;  /* 0x000000000004d947 */ /* 0x000fee0003800000 */
[----:B------:R3:W5:Y:S02]  /*2b00*/  LDG.E.LTC128B R167, desc[UR16][R152.64] ;  /* 0x0000001098a77981 */ /* 0x000764000c1e1920 */
.L_x_44:
[----:B------:R-:W-:Y:S05]  /*2b10*/  BSYNC B1 ;  /* 0x0000000000017941 */ /* 0x000fea0003800000 */
.L_x_43:
[----:B-----5:R-:W-:Y:S01]  /*2b20*/  FMUL R32, R167, R10 ;  /* 0x0000000aa7207220 */ /* 0x020fe20000400000 */
[----:B------:R-:W-:Y:S01]  /*2b30*/  IMAD.X R23, R25, 0x1, R6, P6 ;  /* 0x0000000119177824 */ /* 0x000fe200030e0606 */
[----:B------:R-:W-:Y:S01]  /*2b40*/  ISETP.GT.AND P3, PT, R166, 0x8, P2 ;  /* 0x00000008a600780c */ /* 0x000fe20001764270 */
[----:B------:R-:W-:Y:S01]  /*2b50*/  BSSY B1, `(.L_x_45) ;  /* 0x0000007000017945 */ /* 0x000fe20003800000 */
[----:B--2---:R-:W-:Y:S01]  /*2b60*/  FFMA R21, R33, R11, R32 ;  /* 0x0000000b21157223 */ /* 0x004fe20000000020 */
[----:B------:R-:W-:-:S04]  /*2b70*/  IADD3 R32, P2, R158, UR8, RZ ;  /* 0x000000089e207c10 */ /* 0x000fc8000ff5e0ff */
[----:B------:R2:W-:Y:S01]  /*2b80*/  @P5 STG.E desc[UR16][R22.64], R21 ;  /* 0x0000001516005986 */ /* 0x0005e2000c101910 */
[----:B------:R-:W-:-:S05]  /*2b90*/  IADD3.X R33, R159, UR9, RZ, P2, !PT ;  /* 0x000000099f217c10 */ /* 0x000fca00097fe4ff */
[----:B------:R-:W-:Y:S05]  /*2ba0*/  @!P3 BRA `(.L_x_46) ;  /* 0x000000000004b947 */ /* 0x000fea0003800000 */
[----:B------:R0:W5:Y:S02]  /*2bb0*/  LDG.E.LTC128B R167, desc[UR16][R32.64] ;  /* 0x0000001020a77981 */ /* 0x000164000c1e1920 */
.L_x_46:
[----:B------:R-:W-:Y:S05]  /*2bc0*/  BSYNC B1 ;  /* 0x0000000000017941 */ /* 0x000fea0003800000 */
.L_x_45:
[----:B0-----:R-:W-:Y:S01]  /*2bd0*/  IADD3 R32, P5, R20, R160, RZ ;  /* 0x000000a014207210 */ /* 0x001fe20007fbe0ff */
[----:B--2--5:R-:W-:Y:S01]  /*2be0*/  FMUL R21, R167, R10 ;  /* 0x0000000aa7157220 */ /* 0x024fe20000400000 */
[----:B------:R-:W-:Y:S01]  /*2bf0*/  ISETP.GT.AND P1, PT, R166, 0x8, P1 ;  /* 0x00000008a600780c */ /* 0x000fe20000f24270 */
[----:B------:R-:W-:Y:S01]  /*2c00*/  BSSY B1, `(.L_x_47) ;  /* 0x000000a000017945 */ /* 0x000fe20003800000 */
[----:B-1----:R-:W-:Y:S01]  /*2c10*/  IADD3 R26, P6, R26, UR8, RZ ;  /* 0x000000081a1a7c10 */ /* 0x002fe2000ffde0ff */
[----:B------:R-:W-:Y:S01]  /*2c20*/  FFMA R21, R34, R11, R21 ;  /* 0x0000000b22157223 */ /* 0x000fe20000000015 */
[----:B------:R-:W-:Y:S01]  /*2c30*/  IMAD.X R33, R19, 0x1, R161, P5 ;  /* 0x0000000113217824 */ /* 0x000fe200028e06a1 */
[----:B------:R-:W-:Y:S02]  /*2c40*/  ISETP.GT.AND P2, PT, R5, 0x18, PT ;  /* 0x000000180500780c */ /* 0x000fe40003f44270 */
[----:B------:R-:W-:Y:S02]  /*2c50*/  IADD3 R154, P5, R20, R24, RZ ;  /* 0x00000018149a7210 */ /* 0x000fe40007fbe0ff */
[----:B------:R0:W-:Y:S01]  /*2c60*/  @P3 STG.E desc[UR16][R32.64], R21 ;  /* 0x0000001520003986 */ /* 0x0001e2000c101910 */
[----:B------:R-:W-:-:S03]  /*2c70*/  IADD3.X R27, R27, UR9, RZ, P6, !PT ;  /* 0x000000091b1b7c10 */ /* 0x000fc6000b7fe4ff */
[----:B------:R-:W-:Y:S07]  /*2c80*/  @!P1 BRA `(.L_x_48) ;  /* 0x0000000000049947 */ /* 0x000fee0003800000 */
[----:B------:R1:W5:Y:S02]  /*2c90*/  LDG.E.LTC128B R167, desc[UR16][R26.64] ;  /* 0x000000101aa77981 */ /* 0x000364000c1e1920 */
.L_x_48:
[----:B------:R-:W-:Y:S05]  /*2ca0*/  BSYNC B1 ;  /* 0x0000000000017941 */ /* 0x000fea0003800000 */
.L_x_47:
[----:B-----5:R-:W-:Y:S01]  /*2cb0*/  FMUL R24, R167, R10 ;  /* 0x0000000aa7187220 */ /* 0x020fe20000400000 */
[----:B------:R-:W-:Y:S01]  /*2cc0*/  IMAD.X R155, R19, 0x1, R25, P5 ;  /* 0x00000001139b7824 */ /* 0x000fe200028e0619 */
[----:B------:R-:W-:Y:S01]  /*2cd0*/  ISETP.GT.AND P3, PT, R166, RZ, P2 ;  /* 0x000000ffa600720c */ /* 0x000fe20001764270 */
[----:B------:R-:W-:Y:S01]  /*2ce0*/  BSSY B1, `(.L_x_49) ;  /* 0x0000008000017945 */ /* 0x000fe20003800000 */
[----:B------:R-:W-:Y:S01]  /*2cf0*/  FFMA R35, R35, R11, R24 ;  /* 0x0000000b23237223 */ /* 0x000fe20000000018 */
[----:B0-----:R-:W-:Y:S02]  /*2d00*/  IADD3 R32, P6, R30, UR10, RZ ;  /* 0x0000000a1e207c10 */ /* 0x001fe4000ffde0ff */
[----:B-1----:R-:W-:Y:S02]  /*2d10*/  IADD3 R26, P5, R28, R4, RZ ;  /* 0x000000041c1a7210 */ /* 0x002fe40007fbe0ff */
[----:B------:R0:W-:Y:S01]  /*2d20*/  @P1 STG.E desc[UR16][R154.64], R35 ;  /* 0x000000239a001986 */ /* 0x0001e2000c101910 */
[----:B------:R-:W-:-:S05]  /*2d30*/  IADD3.X R33, R31, UR11, RZ, P6, !PT ;  /* 0x0000000b1f217c10 */ /* 0x000fca000b7fe4ff */
[----:B------:R-:W-:Y:S05]  /*2d40*/  @!P3 BRA `(.L_x_50) ;  /* 0x000000000004b947 */ /* 0x000fea0003800000 */
[----:B------:R1:W5:Y:S02]  /*2d50*/  LDG.E.LTC128B R167, desc[UR16][R32.64] ;  /* 0x0000001020a77981 */ /* 0x000364000c1e1920 */
.L_x_50:
[----:B------:R-:W-:Y:S05]  /*2d60*/  BSYNC B1 ;  /* 0x0000000000017941 */ /* 0x000fea0003800000 */
.L_x_49:
[----:B------:R-:W-:Y:S01]  /*2d70*/  ISETP.GT.AND P1, PT, R5, 0x19, PT ;  /* 0x000000190500780c */ /* 0x000fe20003f24270 */
[----:B------:R-:W-:Y:S02]  /*2d80*/  IMAD.X R27, R29, 0x1, R6, P5 ;  /* 0x000000011d1b7824 */ /* 0x000fe400028e0606 */
[----:B-----5:R-:W-:Y:S01]  /*2d90*/  FMUL R21, R167, R10 ;  /* 0x0000000aa7157220 */ /* 0x020fe20000400000 */
[----:B------:R-:W-:Y:S01]  /*2da0*/  BSSY B1, `(.L_x_51) ;  /* 0x0000009000017945 */ /* 0x000fe20003800000 */
[----:B------:R-:W-:Y:S02]  /*2db0*/  ISETP.GT.AND P5, PT, R166, RZ, P1 ;  /* 0x000000ffa600720c */ /* 0x000fe40000fa4270 */
[----:B------:R-:W-:Y:S01]  /*2dc0*/  FFMA R21, R36, R11, R21 ;  /* 0x0000000b24157223 */ /* 0x000fe20000000015 */
[----:B------:R-:W-:-:S04]  /*2dd0*/  IADD3 R24, P6, R22, R4, RZ ;  /* 0x0000000416187210 */ /* 0x000fc80007fde0ff */
[----:B------:R2:W-:Y:S01]  /*2de0*/  @P3 STG.E desc[UR16][R26.64], R21 ;  /* 0x000000151a003986 */ /* 0x0005e2000c101910 */
[----:B------:R-:W-:-:S04]  /*2df0*/  IADD3 R34, P3, R152, UR10, RZ ;  /* 0x0000000a98227c10 */ /* 0x000fc8000ff7e0ff */
[----:B0-----:R-:W-:Y:S01]  /*2e00*/  IADD3.X R35, R153, UR11, RZ, P3, !PT ;  /* 0x0000000b99237c10 */ /* 0x001fe20009ffe4ff */
[----:B------:R-:W-:Y:S08]  /*2e10*/  @!P5 BRA `(.L_x_52) ;  /* 0x000000000004d947 */ /* 0x000ff00003800000 */
[----:B------:R0:W5:Y:S02]  /*2e20*/  LDG.E.LTC128B R167, desc[UR16][R34.64] ;  /* 0x0000001022a77981 */ /* 0x000164000c1e1920 */
.L_x_52:
[----:B------:R-:W-:Y:S05]  /*2e30*/  BSYNC B1 ;  /* 0x0000000000017941 */ /* 0x000fea0003800000 */
.L_x_51:
[----:B-----5:R-:W-:Y:S01]  /*2e40*/  FMUL R36, R167, R10 ;  /* 0x0000000aa7247220 */ /* 0x020fe20000400000 */
[----:B------:R-:W-:Y:S01]  /*2e50*/  IMAD.X R25, R23, 0x1, R6, P6 ;  /* 0x0000000117197824 */ /* 0x000fe200030e0606 */
[----:B------:R-:W-:Y:S01]  /*2e60*/  ISETP.GT.AND P3, PT, R166, 0x8, P2 ;  /* 0x00000008a600780c */ /* 0x000fe20001764270 */
[----:B------:R-:W-:Y:S01]  /*2e70*/  BSSY B1, `(.L_x_53) ;  /* 0x0000007000017945 */ /* 0x000fe20003800000 */
[----:B------:R-:W-:Y:S01]  /*2e80*/  FFMA R37, R37, R11, R36 ;  /* 0x0000000b25257223 */ /* 0x000fe20000000024 */
[----:B----4-:R-:W-:-:S04]  /*2e90*/  IADD3 R30, P2, R30, UR8, RZ ;  /* 0x000000081e1e7c10 */ /* 0x010fc8000ff5e0ff */
[----:B------:R4:W-:Y:S01]  /*2ea0*/  @P5 STG.E desc[UR16][R24.64], R37 ;  /* 0x0000002518005986 */ /* 0x0009e2000c101910 */
[----:B------:R-:W-:-:S05]  /*2eb0*/  IADD3.X R31, R31, UR9, RZ, P2, !PT ;  /* 0x000000091f1f7c10 */ /* 0x000fca00097fe4ff */
[----:B------:R-:W-:Y:S05]  /*2ec0*/  @!P3 BRA `(.L_x_54) ;  /* 0x000000000004b947 */ /* 0x000fea0003800000 */
[----:B------:R0:W5:Y:S02]  /*2ed0*/  LDG.E.LTC128B R167, desc[UR16][R30.64] ;  /* 0x000000101ea77981 */ /* 0x000164000c1e1920 */
.L_x_54:
[----:B------:R-:W-:Y:S05]  /*2ee0*/  BSYNC B1 ;  /* 0x0000000000017941 */ /* 0x000fea0003800000 */
.L_x_53:
[----:B------:R-:W-:Y:S01]  /*2ef0*/  IADD3 R28, P5, R28, R20, RZ ;  /* 0x000000141c1c7210 */ /* 0x000fe20007fbe0ff */
[----:B--2--5:R-:W-:Y:S01]  /*2f00*/  FMUL R21, R167, R10 ;  /* 0x0000000aa7157220 */ /* 0x024fe20000400000 */
[----:B------:R-:W-:Y:S01]  /*2f10*/  ISETP.GT.AND P1, PT, R166, 0x8, P1 ;  /* 0x00000008a600780c */ /* 0x000fe20000f24270 */
[----:B------:R-:W-:Y:S01]  /*2f20*/  BSSY B1, `(.L_x_55) ;  /* 0x000000a000017945 */ /* 0x000fe20003800000 */
[----:B0-----:R-:W-:Y:S01]  /*2f30*/  IADD3 R30, P6, R152, UR8, RZ ;  /* 0x00000008981e7c10 */ /* 0x001fe2000ffde0ff */
        /* <DEDUP_REMOVED lines=8> */
.L_x_56:
[----:B------:R-:W-:Y:S05]  /*2fc0*/  BSYNC B1 ;  /* 0x0000000000017941 */ /* 0x000fea0003800000 */
.L_x_55:
[----:B-----5:R-:W-:Y:S01]  /*2fd0*/  FMUL R22, R167, R10 ;  /* 0x0000000aa7167220 */ /* 0x020fe20000400000 */
[----:B----4-:R-:W-:Y:S01]  /*2fe0*/  IMAD.X R37, R23, 0x1, R19, P5 ;  /* 0x0000000117257824 */ /* 0x010fe200028e0613 */
[----:B------:R-:W-:Y:S01]  /*2ff0*/  ISETP.GT.AND P3, PT, R166, RZ, P2 ;  /* 0x000000ffa600720c */ /* 0x000fe20001764270 */
[----:B------:R-:W-:Y:S01]  /*3000*/  BSSY B1, `(.L_x_57) ;  /* 0x0000008000017945 */ /* 0x000fe20003800000 */
[----:B0-----:R-:W-:Y:S01]  /*3010*/  FFMA R21, R39, R11, R22 ;  /* 0x0000000b27157223 */ /* 0x001fe20000000016 */
[----:B------:R-:W-:Y:S02]  /*3020*/  IADD3 R38, P6, R32, UR10, RZ ;  /* 0x0000000a20267c10 */ /* 0x000fe4000ffde0ff */
[----:B------:R-:W-:Y:S02]  /*3030*/  IADD3 R28, P5, R26, R4, RZ ;  /* 0x000000041a1c7210 */ /* 0x000fe40007fbe0ff */
[----:B------:R0:W-:Y:S01]  /*3040*/  @P1 STG.E desc[UR16][R36.64], R21 ;  /* 0x0000001524001986 */ /* 0x0001e2000c101910 */
[----:B------:R-:W-:-:S05]  /*3050*/  IADD3.X R39, R33, UR11, RZ, P6, !PT ;  /* 0x0000000b21277c10 */ /* 0x000fca000b7fe4ff */
[----:B------:R-:W-:Y:S05]  /*3060*/  @!P3 BRA `(.L_x_58) ;  /* 0x000000000004b947 */ /* 0x000fea0003800000 */
[----:B------:R4:W5:Y:S02]  /*3070*/  LDG.E.LTC128B R167, desc[UR16][R38.64] ;  /* 0x0000001026a77981 */ /* 0x000964000c1e1920 */
.L_x_58:
[----:B------:R-:W-:Y:S05]  /*3080*/  BSYNC B1 ;  /* 0x0000000000017941 */ /* 0x000fea0003800000 */
.L_x_57:
[----:B------:R-:W-:Y:S01]  /*3090*/  ISETP.GT.AND P1, PT, R5, 0x21, PT ;  /* 0x000000210500780c */ /* 0x000fe20003f24270 */
[----:B------:R-:W-:Y:S02]  /*30a0*/  IMAD.X R29, R27, 0x1, R6, P5 ;  /* 0x000000011b1d7824 */ /* 0x000fe400028e0606 */
[----:B0----5:R-:W-:Y:S01]  /*30b0*/  FMUL R21, R167, R10 ;  /* 0x0000000aa7157220 */ /* 0x021fe20000400000 */
[----:B------:R-:W-:Y:S01]  /*30c0*/  BSSY B1, `(.L_x_59) ;  /* 0x0000009000017945 */ /* 0x000fe20003800000 */
[----:B------:R-:W-:Y:S02]  /*30d0*/  ISETP.GT.AND P5, PT, R166, RZ, P1 ;  /* 0x000000ffa600720c */ /* 0x000fe40000fa4270 */
[----:B------:R-:W-:Y:S01]  /*30e0*/  FFMA R21, R40, R11, R21 ;  /* 0x0000000b28157223 */ /* 0x000fe20000000015 */
[----:B------:R-:W-:-:S04]  /*30f0*/  IADD3 R22, P6, R24, R4, RZ ;  /* 0x0000000418167210 */ /* 0x000fc80007fde0ff */
[----:B------:R0:W-:Y:S01]  /*3100*/  @P3 STG.E desc[UR16][R28.64], R21 ;  /* 0x000000151c003986 */ /* 0x0001e2000c101910 */
[----:B--2---:R-:W-:-:S04]  /*3110*/  IADD3 R30, P3, R34, UR10, RZ ;  /* 0x0000000a221e7c10 */ /* 0x004fc8000ff7e0ff */
[----:B------:R-:W-:Y:S01]  /*3120*/  IADD3.X R31, R35, UR11, RZ, P3, !PT ;  /* 0x0000000b231f7c10 */ /* 0x000fe20009ffe4ff */
[----:B------:R-:W-:Y:S08]  /*3130*/  @!P5 BRA `(.L_x_60) ;  /* 0x000000000004d947 */ /* 0x000ff00003800000 */
[----:B------:R2:W5:Y:S02]  /*3140*/  LDG.E.LTC128B R167, desc[UR16][R30.64] ;  /* 0x000000101ea77981 */ /* 0x000564000c1e1920 */
.L_x_60:
[----:B------:R-:W-:Y:S05]  /*3150*/  BSYNC B1 ;  /* 0x0000000000017941 */ /* 0x000fea0003800000 */
.L_x_59:
[----:B-----5:R-:W-:Y:S01]  /*3160*/  FMUL R36, R167, R10 ;  /* 0x0000000aa7247220 */ /* 0x020fe20000400000 */
[----:B------:R-:W-:Y:S01]  /*3170*/  IMAD.X R23, R25, 0x1, R6, P6 ;  /* 0x0000000119177824 */ /* 0x000fe200030e0606 */
[----:B------:R-:W-:Y:S01]  /*3180*/  ISETP.GT.AND P3, PT, R166, 0x8, P2 ;  /* 0x00000008a600780c */ /* 0x000fe20001764270 */
[----:B------:R-:W-:Y:S01]  /*3190*/  BSSY B1, `(.L_x_61) ;  /* 0x0000007000017945 */ /* 0x000fe20003800000 */
[----:B------:R-:W-:Y:S01]  /*31a0*/  FFMA R41, R41, R11, R36 ;  /* 0x0000000b29297223 */ /* 0x000fe20000000024 */
[----:B-1----:R-:W-:-:S04]  /*31b0*/  IADD3 R32, P2, R32, UR8, RZ ;  /* 0x0000000820207c10 */ /* 0x002fc8000ff5e0ff */
[----:B------:R1:W-:Y:S01]  /*31c0*/  @P5 STG.E desc[UR16][R22.64], R41 ;  /* 0x0000002916005986 */ /* 0x0003e2000c101910 */
[----:B------:R-:W-:-:S05]  /*31d0*/  IADD3.X R33, R33, UR9, RZ, P2, !PT ;  /* 0x0000000921217c10 */ /* 0x000fca00097fe4ff */
[----:B------:R-:W-:Y:S05]  /*31e0*/  @!P3 BRA `(.L_x_62) ;  /* 0x000000000004b947 */ /* 0x000fea0003800000 */
[----:B------:R0:W5:Y:S02]  /*31f0*/  LDG.E.LTC128B R167, desc[UR16][R32.64] ;  /* 0x0000001020a77981 */ /* 0x000164000c1e1920 */
.L_x_62:
[----:B------:R-:W-:Y:S05]  /*3200*/  BSYNC B1 ;  /* 0x0000000000017941 */ /* 0x000fea0003800000 */
.L_x_61:
[----:B------:R-:W-:Y:S01]  /*3210*/  IADD3 R26, P5, R26, R20, RZ ;  /* 0x000000141a1a7210 */ /* 0x000fe20007fbe0ff */
[----:B0----5:R-:W-:Y:S01]  /*3220*/  FMUL R21, R167, R10 ;  /* 0x0000000aa7157220 */ /* 0x021fe20000400000 */
[----:B------:R-:W-:Y:S01]  /*3230*/  ISETP.GT.AND P1, PT, R166, 0x8, P1 ;  /* 0x00000008a600780c */ /* 0x000fe20000f24270 */
[----:B------:R-:W-:Y:S01]  /*3240*/  BSSY B1, `(.L_x_63) ;  /* 0x000000a000017945 */ /* 0x000fe20003800000 */
[----:B------:R-:W-:Y:S01]  /*3250*/  IADD3 R32, P6, R34, UR8, RZ ;  /* 0x0000000822207c10 */ /* 0x000fe2000ffde0ff */
        /* <DEDUP_REMOVED lines=8> */
.L_x_64:
[----:B------:R-:W-:Y:S05]  /*32e0*/  BSYNC B1 ;  /* 0x0000000000017941 */ /* 0x000fea0003800000 */
.L_x_63:
[----:B-----5:R-:W-:Y:S01]  /*32f0*/  FMUL R24, R167, R10 ;  /* 0x0000000aa7187220 */ /* 0x020fe20000400000 */
[----:B------:R-:W-:Y:S01]  /*3300*/  IMAD.X R37, R25, 0x1, R19, P5 ;  /* 0x0000000119257824 */ /* 0x000fe200028e0613 */
[----:B------:R-:W-:Y:S01]  /*3310*/  ISETP.GT.AND P3, PT, R166, RZ, P2 ;  /* 0x000000ffa600720c */ /* 0x000fe20001764270 */
[----:B------:R-:W-:Y:S01]  /*3320*/  BSSY B1, `(.L_x_65) ;  /* 0x0000008000017945 */ /* 0x000fe20003800000 */
[----:B------:R-:W-:Y:S01]  /*3330*/  FFMA R43, R43, R11, R24 ;  /* 0x0000000b2b2b7223 */ /* 0x000fe20000000018 */
[----:B0-----:R-:W-:Y:S02]  /*3340*/  IADD3 R32, P6, R38, UR10, RZ ;  /* 0x0000000a26207c10 */ /* 0x001fe4000ffde0ff */
[----:B------:R-:W-:Y:S02]  /*3350*/  IADD3 R26, P5, R28, R4, RZ ;  /* 0x000000041c1a7210 */ /* 0x000fe40007fbe0ff */
[----:B------:R0:W-:Y:S01]  /*3360*/  @P1 STG.E desc[UR16][R36.64], R43 ;  /* 0x0000002b24001986 */ /* 0x0001e2000c101910 */
[----:B------:R-:W-:-:S05]  /*3370*/  IADD3.X R33, R39, UR11, RZ, P6, !PT ;  /* 0x0000000b27217c10 */ /* 0x000fca000b7fe4ff */
[----:B------:R-:W-:Y:S05]  /*3380*/  @!P3 BRA `(.L_x_66) ;  /* 0x000000000004b947 */ /* 0x000fea0003800000 */
[----:B------:R0:W5:Y:S02]  /*3390*/  LDG.E.LTC128B R167, desc[UR16][R32.64] ;  /* 0x0000001020a77981 */ /* 0x000164000c1e1920 */
.L_x_66:
[----:B------:R-:W-:Y:S05]  /*33a0*/  BSYNC B1 ;  /* 0x0000000000017941 */ /* 0x000fea0003800000 */
.L_x_65:
        /* <DEDUP_REMOVED lines=9> */
[----:B------:R-:W-:Y:S01]  /*3440*/  IADD3.X R35, R31, UR11, RZ, P3, !PT ;  /* 0x0000000b1f237c10 */ /* 0x000fe20009ffe4ff */
[----:B------:R-:W-:Y:S08]  /*3450*/  @!P5 BRA `(.L_x_68) ;  /* 0x000000000004d947 */ /* 0x000ff00003800000 */
[----:B------:R0:W5:Y:S02]  /*3460*/  LDG.E.LTC128B R167, desc[UR16][R34.64] ;  /* 0x0000001022a77981 */ /* 0x000164000c1e1920 */
.L_x_68:
[----:B------:R-:W-:Y:S05]  /*3470*/  BSYNC B1 ;  /* 0x0000000000017941 */ /* 0x000fea0003800000 */
.L_x_67:
[----:B0----5:R-:W-:Y:S01]  /*3480*/  FMUL R36, R167, R10 ;  /* 0x0000000aa7247220 */ /* 0x021fe20000400000 */
[----:B------:R-:W-:Y:S01]  /*3490*/  IMAD.X R25, R23, 0x1, R6, P6 ;  /* 0x0000000117197824 */ /* 0x000fe200030e0606 */
[----:B------:R-:W-:Y:S01]  /*34a0*/  ISETP.GT.AND P3, PT, R166, 0x8, P2 ;  /* 0x00000008a600780c */ /* 0x000fe20001764270 */
[----:B------:R-:W-:Y:S01]  /*34b0*/  BSSY B1, `(.L_x_69) ;  /* 0x0000007000017945 */ /* 0x000fe20003800000 */
[----:B------:R-:W-:Y:S01]  /*34c0*/  FFMA R45, R45, R11, R36 ;  /* 0x0000000b2d2d7223 */ /* 0x000fe20000000024 */
[----:B------:R-:W-:-:S04]  /*34d0*/  IADD3 R36, P2, R38, UR8, RZ ;  /* 0x0000000826247c10 */ /* 0x000fc8000ff5e0ff */
[----:B------:R0:W-:Y:S01]  /*34e0*/  @P5 STG.E desc[UR16][R24.64], R45 ;  /* 0x0000002d18005986 */ /* 0x0001e2000c101910 */
[----:B------:R-:W-:-:S05]  /*34f0*/  IADD3.X R37, R39, UR9, RZ, P2, !PT ;  /* 0x0000000927257c10 */ /* 0x000fca00097fe4ff */
[----:B------:R-:W-:Y:S05]  /*3500*/  @!P3 BRA `(.L_x_70) ;  /* 0x000000000004b947 */ /* 0x000fea0003800000 */
[----:B------:R0:W5:Y:S02]  /*3510*/  LDG.E.LTC128B R167, desc[UR16][R36.64] ;  /* 0x0000001024a77981 */ /* 0x000164000c1e1920 */
.L_x_70:
[----:B------:R-:W-:Y:S05]  /*3520*/  BSYNC B1 ;  /* 0x0000000000017941 */ /* 0x000fea0003800000 */
.L_x_69:
[----:B------:R-:W-:Y:S01]  /*3530*/  IADD3 R28, P5, R28, R20, RZ ;  /* 0x000000141c1c7210 */ /* 0x000fe20007fbe0ff */
[----:B-----5:R-:W-:Y:S01]  /*3540*/  FMUL R21, R167, R10 ;  /* 0x0000000aa7157220 */ /* 0x020fe20000400000 */
[----:B------:R-:W-:Y:S01]  /*3550*/  ISETP.GT.AND P1, PT, R166, 0x8, P1 ;  /* 0x00000008a600780c */ /* 0x000fe20000f24270 */
[----:B------:R-:W-:Y:S01]  /*3560*/  BSSY B1, `(.L_x_71) ;  /* 0x000000a000017945 */ /* 0x000fe20003800000 */
[----:B--2---:R-:W-:Y:S01]  /*3570*/  IADD3 R30, P6, R30, UR8, RZ ;  /* 0x000000081e1e7c10 */ /* 0x004fe2000ffde0ff */
[----:B------:R-:W-:Y:S01]  /*3580*/  FFMA R21, R46, R11, R21 ;  /* 0x0000000b2e157223 */ /* 0x000fe20000000015 */
[----:B------:R-:W-:Y:S01]  /*3590*/  IMAD.X R29, R29, 0x1, R19, P5 ;  /* 0x000000011d1d7824 */ /* 0x000fe200028e0613 */
[----:B------:R-:W-:Y:S02]  /*35a0*/  ISETP.GT.AND P2, PT, R5, 0x30, PT ;  /* 0x000000300500780c */ /* 0x000fe40003f44270 */
[----:B0-----:R-:W-:Y:S02]  /*35b0*/  IADD3 R36, P5, R22, R20, RZ ;  /* 0x0000001416247210 */ /* 0x001fe40007fbe0ff */
[----:B------:R0:W-:Y:S01]  /*35c0*/  @P3 STG.E desc[UR16][R28.64], R21 ;  /* 0x000000151c003986 */ /* 0x0001e2000c101910 */
[----:B------:R-:W-:-:S03]  /*35d0*/  IADD3.X R31, R31, UR9, RZ, P6, !PT ;  /* 0x000000091f1f7c10 */ /* 0x000fc6000b7fe4ff */
[----:B------:R-:W-:Y:S07]  /*35e0*/  @!P1 BRA `(.L_x_72) ;  /* 0x0000000000049947 */ /* 0x000fee0003800000 */
[----:B------:R2:W5:Y:S02]  /*35f0*/  LDG.E.LTC128B R167, desc[UR16][R30.64] ;  /* 0x000000101ea77981 */ /* 0x000564000c1e1920 */
.L_x_72:
[----:B------:R-:W-:Y:S05]  /*3600*/  BSYNC B1 ;  /* 0x0000000000017941 */ /* 0x000fea0003800000 */
.L_x_71:
[----:B-1---5:R-:W-:Y:S01]  /*3610*/  FMUL R22, R167, R10 ;  /* 0x0000000aa7167220 */ /* 0x022fe20000400000 */
[----:B------:R-:W-:Y:S01]  /*3620*/  IMAD.X R37, R23, 0x1, R19, P5 ;  /* 0x0000000117257824 */ /* 0x000fe200028e0613 */
[----:B------:R-:W-:Y:S01]  /*3630*/  ISETP.GT.AND P3, PT, R166, RZ, P2 ;  /* 0x000000ffa600720c */ /* 0x000fe20001764270 */
[----:B------:R-:W-:Y:S01]  /*3640*/  BSSY B1, `(.L_x_73) ;  /* 0x0000008000017945 */ /* 0x000fe20003800000 */
[----:B------:R-:W-:Y:S01]  /*3650*/  FFMA R47, R47, R11, R22 ;  /* 0x0000000b2f2f7223 */ /* 0x000fe20000000016 */
[----:B0-----:R-:W-:Y:S02]  /*3660*/  IADD3 R28, P6, R32, UR10, RZ ;  /* 0x0000000a201c7c10 */ /* 0x001fe4000ffde0ff */
[----:B--2---:R-:W-:Y:S02]  /*3670*/  IADD3 R30, P5, R26, R4, RZ ;  /* 0x000000041a1e7210 */ /* 0x004fe40007fbe0ff */
[----:B------:R0:W-:Y:S01]  /*3680*/  @P1 STG.E desc[UR16][R36.64], R47 ;  /* 0x0000002f24001986 */ /* 0x0001e2000c101910 */
[----:B------:R-:W-:-:S05]  /*3690*/  IADD3.X R29, R33, UR11, RZ, P6, !PT ;  /* 0x0000000b211d7c10 */ /* 0x000fca000b7fe4ff */
[----:B------:R-:W-:Y:S05]  /*36a0*/  @!P3 BRA `(.L_x_74) ;  /* 0x000000000004b947 */ /* 0x000fea0003800000 */
[----:B------:R1:W5:Y:S02]  /*36b0*/  LDG.E.LTC128B R167, desc[UR16][R28.64] ;  /* 0x000000101ca77981 */ /* 0x000364000c1e1920 */
.L_x_74:
[----:B------:R-:W-:Y:S05]  /*36c0*/  BSYNC B1 ;  /* 0x0000000000017941 */ /* 0x000fea0003800000 */
.L_x_73:
        /* <DEDUP_REMOVED lines=8> */
[----:B0-----:R-:W-:-:S04]  /*3750*/  IADD3 R36, P3, R34, UR10, RZ ;  /* 0x0000000a22247c10 */ /* 0x001fc8000ff7e0ff */
[----:B------:R-:W-:Y:S01]  /*3760*/  IADD3.X R37, R35, UR11, RZ, P3, !PT ;  /* 0x0000000b23257c10 */ /* 0x000fe20009ffe4ff */
[----:B------:R-:W-:Y:S08]  /*3770*/  @!P5 BRA `(.L_x_76) ;  /* 0x000000000004d947 */ /* 0x000ff00003800000 */
[----:B------:R0:W5:Y:S02]  /*3780*/  LDG.E.LTC128B R167, desc[UR16][R36.64] ;  /* 0x0000001024a77981 */ /* 0x000164000c1e1920 */
.L_x_76:
[----:B------:R-:W-:Y:S05]  /*3790*/  BSYNC B1 ;  /* 0x0000000000017941 */ /* 0x000fea0003800000 */
.L_x_75:
[----:B----45:R-:W-:Y:S01]  /*37a0*/  FMUL R38, R167, R10 ;  /* 0x0000000aa7267220 */ /* 0x030fe20000400000 */
        /* <DEDUP_REMOVED lines=9> */
.L_x_78:
[----:B------:R-:W-:Y:S05]  /*3840*/  BSYNC B1 ;  /* 0x0000000000017941 */ /* 0x000fea0003800000 */
.L_x_77:
        /* <DEDUP_REMOVED lines=13> */
.L_x_80:
[----:B------:R-:W-:Y:S05]  /*3920*/  BSYNC B1 ;  /* 0x0000000000017941 */ /* 0x000fea0003800000 */
.L_x_79:
[----:B-----5:R-:W-:Y:S01]  /*3930*/  FMUL R24, R167, R10 ;  /* 0x0000000aa7187220 */ /* 0x020fe20000400000 */
[----:B------:R-:W-:Y:S01]  /*3940*/  IMAD.X R39, R25, 0x1, R19, P5 ;  /* 0x0000000119277824 */ /* 0x000fe200028e0613 */
[----:B------:R-:W-:Y:S01]  /*3950*/  ISETP.GT.AND P3, PT, R166, RZ, P2 ;  /* 0x000000ffa600720c */ /* 0x000fe20001764270 */
[----:B------:R-:W-:Y:S01]  /*3960*/  BSSY B1, `(.L_x_81) ;  /* 0x0000008000017945 */ /* 0x000fe20003800000 */
[----:B------:R-:W-:Y:S01]  /*3970*/  FFMA R51, R51, R11, R24 ;  /* 0x0000000b33337223 */ /* 0x000fe20000000018 */
[----:B------:R-:W-:Y:S02]  /*3980*/  IADD3 R24, P6, R28, UR10, RZ ;  /* 0x0000000a1c187c10 */ /* 0x000fe4000ffde0ff */
[----:B0-----:R-:W-:Y:S02]  /*3990*/  IADD3 R26, P5, R30, R4, RZ ;  /* 0x000000041e1a7210 */ /* 0x001fe40007fbe0ff */
[----:B------:R0:W-:Y:S01]  /*39a0*/  @P1 STG.E desc[UR16][R38.64], R51 ;  /* 0x0000003326001986 */ /* 0x0001e2000c101910 */
[----:B------:R-:W-:-:S05]  /*39b0*/  IADD3.X R25, R29, UR11, RZ, P6, !PT ;  /* 0x0000000b1d197c10 */ /* 0x000fca000b7fe4ff */
[----:B------:R-:W-:Y:S05]  /*39c0*/  @!P3 BRA `(.L_x_82) ;  /* 0x000000000004b947 */ /* 0x000fea0003800000 */
[----:B------:R0:W5:Y:S02]  /*39d0*/  LDG.E.LTC128B R167, desc[UR16][R24.64] ;  /* 0x0000001018a77981 */ /* 0x000164000c1e1920 */
.L_x_82:
[----:B------:R-:W-:Y:S05]  /*39e0*/  BSYNC B1 ;  /* 0x0000000000017941 */ /* 0x000fea0003800000 */
.L_x_81:
        /* <DEDUP_REMOVED lines=12> */
.L_x_84:
[----:B------:R-:W-:Y:S05]  /*3ab0*/  BSYNC B1 ;  /* 0x0000000000017941 */ /* 0x000fea0003800000 */
.L_x_83:
[----:B0----5:R-:W-:Y:S01]  /*3ac0*/  FMUL R38, R167, R10 ;  /* 0x0000000aa7267220 */ /* 0x021fe20000400000 */
        /* <DEDUP_REMOVED lines=9> */
.L_x_86:
[----:B------:R-:W-:Y:S05]  /*3b60*/  BSYNC B1 ;  /* 0x0000000000017941 */ /* 0x000fea0003800000 */
.L_x_85:
[----:B-1----:R-:W-:Y:S01]  /*3b70*/  IADD3 R28, P5, R30, R20, RZ ;  /* 0x000000141e1c7210 */ /* 0x002fe20007fbe0ff */
[----:B-----5:R-:W-:Y:S01]  /*3b80*/  FMUL R21, R167, R10 ;  /* 0x0000000aa7157220 */ /* 0x020fe20000400000 */
        /* <DEDUP_REMOVED lines=11> */
.L_x_88:
[----:B------:R-:W-:Y:S05]  /*3c40*/  BSYNC B1 ;  /* 0x0000000000017941 */ /* 0x000fea0003800000 */
.L_x_87:
[----:B----45:R-:W-:Y:S01]  /*3c50*/  FMUL R22, R167, R10 ;  /* 0x0000000aa7167220 */ /* 0x030fe20000400000 */
[----:B------:R-:W-:Y:S01]  /*3c60*/  IMAD.X R39, R23, 0x1, R19, P5 ;  /* 0x0000000117277824 */ /* 0x000fe200028e0613 */
[----:B------:R-:W-:Y:S01]  /*3c70*/  ISETP.GT.AND P3, PT, R166, RZ, P2 ;  /* 0x000000ffa600720c */ /* 0x000fe20001764270 */
[----:B------:R-:W-:Y:S01]  /*3c80*/  BSSY B1, `(.L_x_89) ;  /* 0x0000008000017945 */ /* 0x000fe20003800000 */
[----:B------:R-:W-:Y:S01]  /*3c90*/  FFMA R55, R55, R11, R22 ;  /* 0x0000000b37377223 */ /* 0x000fe20000000016 */
[----:B------:R-:W-:Y:S02]  /*3ca0*/  IADD3 R22, P6, R24, UR10, RZ ;  /* 0x0000000a18167c10 */ /* 0x000fe4000ffde0ff */
[----:B-1----:R-:W-:Y:S02]  /*3cb0*/  IADD3 R28, P5, R26, R4, RZ ;  /* 0x000000041a1c7210 */ /* 0x002fe40007fbe0ff */
[----:B------:R1:W-:Y:S01]  /*3cc0*/  @P1 STG.E desc[UR16][R38.64], R55 ;  /* 0x0000003726001986 */ /* 0x0003e2000c101910 */
[----:B------:R-:W-:-:S05]  /*3cd0*/  IADD3.X R23, R25, UR11, RZ, P6, !PT ;  /* 0x0000000b19177c10 */ /* 0x000fca000b7fe4ff */
[----:B------:R-:W-:Y:S05]  /*3ce0*/  @!P3 BRA `(.L_x_90) ;  /* 0x000000000004b947 */ /* 0x000fea0003800000 */
[----:B------:R4:W5:Y:S02]  /*3cf0*/  LDG.E.LTC128B R167, desc[UR16][R22.64] ;  /* 0x0000001016a77981 */ /* 0x000964000c1e1920 */
.L_x_90:
[----:B------:R-:W-:Y:S05]  /*3d00*/  BSYNC B1 ;  /* 0x0000000000017941 */ /* 0x000fea0003800000 */
.L_x_89:
        /* <DEDUP_REMOVED lines=12> */
.L_x_92:
[----:B------:R-:W-:Y:S05]  /*3dd0*/  BSYNC B1 ;  /* 0x0000000000017941 */ /* 0x000fea0003800000 */
.L_x_91:
[----:B-1---5:R-:W-:Y:S01]  /*3de0*/  FMUL R38, R167, R10 ;  /* 0x0000000aa7267220 */ /* 0x022fe20000400000 */
        /* <DEDUP_REMOVED lines=9> */
.L_x_94:
[----:B------:R-:W-:Y:S05]  /*3e80*/  BSYNC B1 ;  /* 0x0000000000017941 */ /* 0x000fea0003800000 */
.L_x_93:
[----:B0-----:R-:W-:Y:S01]  /*3e90*/  IADD3 R24, P5, R26, R20, RZ ;  /* 0x000000141a187210 */ /* 0x001fe20007fbe0ff */
        /* <DEDUP_REMOVED lines=12> */
.L_x_96:
[----:B------:R-:W-:Y:S05]  /*3f60*/  BSYNC B1 ;  /* 0x0000000000017941 */ /* 0x000fea0003800000 */
.L_x_95:
[----:B0----5:R-:W-:Y:S01]  /*3f70*/  FMUL R24, R167, R10 ;  /* 0x0000000aa7187220 */ /* 0x021fe20000400000 */
        /* <DEDUP_REMOVED lines=10> */
.L_x_98:
[----:B------:R-:W-:Y:S05]  /*4020*/  BSYNC B1 ;  /* 0x0000000000017941 */ /* 0x000fea0003800000 */
.L_x_97:
        /* <DEDUP_REMOVED lines=12> */
.L_x_100:
[----:B------:R-:W-:Y:S05]  /*40f0*/  BSYNC B1 ;  /* 0x0000000000017941 */ /* 0x000fea0003800000 */
.L_x_99:
[----:B0----5:R-:W-:Y:S01]  /*4100*/  FMUL R38, R167, R10 ;  /* 0x0000000aa7267220 */ /* 0x021fe20000400000 */
        /* <DEDUP_REMOVED lines=9> */
.L_x_102:
[----:B------:R-:W-:Y:S05]  /*41a0*/  BSYNC B1 ;  /* 0x0000000000017941 */ /* 0x000fea0003800000 */
.L_x_101:
[----:B----4-:R-:W-:Y:S01]  /*41b0*/  IADD3 R22, P5, R28, R20, RZ ;  /* 0x000000141c167210 */ /* 0x010fe20007fbe0ff */
        /* <DEDUP_REMOVED lines=12> */
.L_x_104:
[----:B------:R-:W-:Y:S05]  /*4280*/  BSYNC B1 ;  /* 0x0000000000017941 */ /* 0x000fea0003800000 */
.L_x_103:
[----:B----45:R-:W-:Y:S01]  /*4290*/  FMUL R22, R167, R10 ;  /* 0x0000000aa7167220 */ /* 0x030fe20000400000 */
        /* <DEDUP_REMOVED lines=10> */
.L_x_106:
[----:B------:R-:W-:Y:S05]  /*4340*/  BSYNC B1 ;  /* 0x0000000000017941 */ /* 0x000fea0003800000 */
.L_x_105:
[----:B------:R-:W-:Y:S01]  /*4350*/  ISETP.GT.AND P1, PT, R5, 0x51, PT ;  /* 0x000000510500780c */ /* 0x000fe20003f24270 */
[----:B------:R-:W-:Y:S02]  /*4360*/  IMAD.X R29, R27, 0x1, R6, P5 ;  /* 0x000000011b1d7824 */ /* 0x000fe400028e0606 */
[----:B-----5:R-:W-:Y:S01]  /*4370*/  FMUL R21, R167, R10 ;  /* 0x0000000aa7157220 */ /* 0x020fe20000400000 */
[----:B------:R-:W-:Y:S01]  /*4380*/  BSSY B1, `(.L_x_107) ;  /* 0x0000009000017945 */ /* 0x000fe20003800000 */
[----:B------:R-:W-:Y:S02]  /*4390*/  ISETP.GT.AND P5, PT, R166, RZ, P1 ;  /* 0x000000ffa600720c */ /* 0x000fe40000fa4270 */
[----:B------:R-:W-:Y:S01]  /*43a0*/  FFMA R21, R64, R11, R21 ;  /* 0x0000000b40157223 */ /* 0x000fe20000000015 */
[----:B-1----:R-:W-:-:S04]  /*43b0*/  IADD3 R36, P6, R34, R4, RZ ;  /* 0x0000000422247210 */ /* 0x002fc80007fde0ff */
[----:B------:R1:W-:Y:S01]  /*43c0*/  @P3 STG.E desc[UR16][R28.64], R21 ;  /* 0x000000151c003986 */ /* 0x0003e2000c101910 */
[----:B------:R-:W-:-:S04]  /*43d0*/  IADD3 R30, P3, R32, UR10, RZ ;  /* 0x0000000a201e7c10 */ /* 0x000fc8000ff7e0ff */
[----:B------:R-:W-:Y:S01]  /*43e0*/  IADD3.X R31, R33, UR11, RZ, P3, !PT ;  /* 0x0000000b211f7c10 */ /* 0x000fe20009ffe4ff */
[----:B------:R-:W-:Y:S08]  /*43f0*/  @!P5 BRA `(.L_x_108) ;  /* 0x000000000004d947 */ /* 0x000ff00003800000 */
[----:B------:R0:W5:Y:S02]  /*4400*/  LDG.E.LTC128B R167, desc[UR16][R30.64] ;  /* 0x000000101ea77981 */ /* 0x000164000c1e1920 */
.L_x_108:
[----:B------:R-:W-:Y:S05]  /*4410*/  BSYNC B1 ;  /* 0x0000000000017941 */ /* 0x000fea0003800000 */
.L_x_107:
        /* <DEDUP_REMOVED lines=10> */
.L_x_110:
[----:B------:R-:W-:Y:S05]  /*44c0*/  BSYNC B1 ;  /* 0x0000000000017941 */ /* 0x000fea0003800000 */
.L_x_109:
[----:B0-----:R-:W-:Y:S01]  /*44d0*/  IADD3 R24, P5, R26, R20, RZ ;  /* 0x000000141a187210 */ /* 0x001fe20007fbe0ff */
[----:B-1---5:R-:W-:Y:S01]  /*44e0*/  FMUL R21, R167, R10 ;  /* 0x0000000aa7157220 */ /* 0x022fe20000400000 */
        /* <DEDUP_REMOVED lines=11> */
.L_x_112:
[----:B------:R-:W-:Y:S05]  /*45a0*/  BSYNC B1 ;  /* 0x0000000000017941 */ /* 0x000fea0003800000 */
.L_x_111:
[----:B0----5:R-:W-:Y:S01]  /*45b0*/  FMUL R24, R167, R10 ;  /* 0x0000000aa7187220 */ /* 0x021fe20000400000 */
        /* <DEDUP_REMOVED lines=10> */
.L_x_114:
[----:B------:R-:W-:Y:S05]  /*4660*/  BSYNC B1 ;  /* 0x0000000000017941 */ /* 0x000fea0003800000 */
.L_x_113:
        /* <DEDUP_REMOVED lines=12> */
.L_x_116:
[----:B------:R-:W-:Y:S05]  /*4730*/  BSYNC B1 ;  /* 0x0000000000017941 */ /* 0x000fea0003800000 */
.L_x_115:
        /* <DEDUP_REMOVED lines=10> */
.L_x_118:
[----:B------:R-:W-:Y:S05]  /*47e0*/  BSYNC B1 ;  /* 0x0000000000017941 */ /* 0x000fea0003800000 */
.L_x_117:
        /* <DEDUP_REMOVED lines=13> */
.L_x_120:
[----:B------:R-:W-:Y:S05]  /*48c0*/  BSYNC B1 ;  /* 0x0000000000017941 */ /* 0x000fea0003800000 */
.L_x_119:
        /* <DEDUP_REMOVED lines=11> */
.L_x_122:
[----:B------:R-:W-:Y:S05]  /*4980*/  BSYNC B1 ;  /* 0x0000000000017941 */ /* 0x000fea0003800000 */
.L_x_121:
        /* <DEDUP_REMOVED lines=12> */
.L_x_124:
[----:B------:R-:W-:Y:S05]  /*4a50*/  BSYNC B1 ;  /* 0x0000000000017941 */ /* 0x000fea0003800000 */
.L_x_123:
        /* <DEDUP_REMOVED lines=10> */
.L_x_126:
[----:B------:R-:W-:Y:S05]  /*4b00*/  BSYNC B1 ;  /* 0x0000000000017941 */ /* 0x000fea0003800000 */
.L_x_125:
        /* <DEDUP_REMOVED lines=13> */
.L_x_128:
[----:B------:R-:W-:Y:S05]  /*4be0*/  BSYNC B1 ;  /* 0x0000000000017941 */ /* 0x000fea0003800000 */
.L_x_127:
[----:B-1---5:R-:W-:Y:S01]  /*4bf0*/  FMUL R24, R167, R10 ;  /* 0x0000000aa7187220 */ /* 0x022fe20000400000 */
        /* <DEDUP_REMOVED lines=10> */
.L_x_130:
[----:B------:R-:W-:Y:S05]  /*4ca0*/  BSYNC B1 ;  /* 0x0000000000017941 */ /* 0x000fea0003800000 */
.L_x_129:
        /* <DEDUP_REMOVED lines=12> */
.L_x_132:
[----:B------:R-:W-:Y:S05]  /*4d70*/  BSYNC B1 ;  /* 0x0000000000017941 */ /* 0x000fea0003800000 */
.L_x_131:
        /* <DEDUP_REMOVED lines=10> */
.L_x_134:
[----:B------:R-:W-:Y:S05]  /*4e20*/  BSYNC B1 ;  /* 0x0000000000017941 */ /* 0x000fea0003800000 */
.L_x_133:
        /* <DEDUP_REMOVED lines=13> */
.L_x_136:
[----:B------:R-:W-:Y:S05]  /*4f00*/  BSYNC B1 ;  /* 0x0000000000017941 */ /* 0x000fea0003800000 */
.L_x_135:
        /* <DEDUP_REMOVED lines=11> */
.L_x_138:
[----:B------:R-:W-:Y:S05]  /*4fc0*/  BSYNC B1 ;  /* 0x0000000000017941 */ /* 0x000fea0003800000 */
.L_x_137:
        /* <DEDUP_REMOVED lines=12> */
.L_x_140:
[----:B------:R-:W-:Y:S05]  /*5090*/  BSYNC B1 ;  /* 0x0000000000017941 */ /* 0x000fea0003800000 */
.L_x_139:
        /* <DEDUP_REMOVED lines=10> */
.L_x_142:
[----:B------:R-:W-:Y:S05]  /*5140*/  BSYNC B1 ;  /* 0x0000000000017941 */ /* 0x000fea0003800000 */
.L_x_141:
        /* <DEDUP_REMOVED lines=13> */
.L_x_144:
[----:B------:R-:W-:Y:S05]  /*5220*/  BSYNC B1 ;  /* 0x0000000000017941 */ /* 0x000fea0003800000 */
.L_x_143:
        /* <DEDUP_REMOVED lines=11> */
.L_x_146:
[----:B------:R-:W-:Y:S05]  /*52e0*/  BSYNC B1 ;  /* 0x0000000000017941 */ /* 0x000fea0003800000 */
.L_x_145:
        /* <DEDUP_REMOVED lines=12> */
.L_x_148:
[----:B------:R-:W-:Y:S05]  /*53b0*/  BSYNC B1 ;  /* 0x0000000000017941 */ /* 0x000fea0003800000 */
.L_x_147:
        /* <DEDUP_REMOVED lines=10> */
.L_x_150:
[----:B------:R-:W-:Y:S05]  /*5460*/  BSYNC B1 ;  /* 0x0000000000017941 */ /* 0x000fea0003800000 */
.L_x_149:
        /* <DEDUP_REMOVED lines=13> */
.L_x_152:
[----:B------:R-:W-:Y:S05]  /*5540*/  BSYNC B1 ;  /* 0x0000000000017941 */ /* 0x000fea0003800000 */
.L_x_151:
        /* <DEDUP_REMOVED lines=11> */
.L_x_154:
[----:B------:R-:W-:Y:S05]  /*5600*/  BSYNC B1 ;  /* 0x0000000000017941 */ /* 0x000fea0003800000 */
.L_x_153:
        /* <DEDUP_REMOVED lines=12> */
.L_x_156:
[----:B------:R-:W-:Y:S05]  /*56d0*/  BSYNC B1 ;  /* 0x0000000000017941 */ /* 0x000fea0003800000 */
.L_x_155:
        /* <DEDUP_REMOVED lines=10> */
.L_x_158:
[----:B------:R-:W-:Y:S05]  /*5780*/  BSYNC B1 ;  /* 0x0000000000017941 */ /* 0x000fea0003800000 */
.L_x_157:
        /* <DEDUP_REMOVED lines=13> */
.L_x_160:
[----:B------:R-:W-:Y:S05]  /*5860*/  BSYNC B1 ;  /* 0x0000000000017941 */ /* 0x000fea0003800000 */
.L_x_159:
        /* <DEDUP_REMOVED lines=11> */
.L_x_162:
[----:B------:R-:W-:Y:S05]  /*5920*/  BSYNC B1 ;  /* 0x0000000000017941 */ /* 0x000fea0003800000 */
.L_x_161:
        /* <DEDUP_REMOVED lines=12> */
.L_x_164:
[----:B------:R-:W-:Y:S05]  /*59f0*/  BSYNC B1 ;  /* 0x0000000000017941 */ /* 0x000fea0003800000 */
.L_x_163:
        /* <DEDUP_REMOVED lines=10> */
.L_x_166:
[----:B------:R-:W-:Y:S05]  /*5aa0*/  BSYNC B1 ;  /* 0x0000000000017941 */ /* 0x000fea0003800000 */
.L_x_165:
        /* <DEDUP_REMOVED lines=13> */
.L_x_168:
[----:B------:R-:W-:Y:S05]  /*5b80*/  BSYNC B1 ;  /* 0x0000000000017941 */ /* 0x000fea0003800000 */
.L_x_167:
        /* <DEDUP_REMOVED lines=11> */
.L_x_170:
[----:B------:R-:W-:Y:S05]  /*5c40*/  BSYNC B1 ;  /* 0x0000000000017941 */ /* 0x000fea0003800000 */
.L_x_169:
        /* <DEDUP_REMOVED lines=12> */
.L_x_172:
[----:B------:R-:W-:Y:S05]  /*5d10*/  BSYNC B1 ;  /* 0x0000000000017941 */ /* 0x000fea0003800000 */
.L_x_171:
        /* <DEDUP_REMOVED lines=10> */
.L_x_174:
[----:B------:R-:W-:Y:S05]  /*5dc0*/  BSYNC B1 ;  /* 0x0000000000017941 */ /* 0x000fea0003800000 */
.L_x_173:
        /* <DEDUP_REMOVED lines=13> */
.L_x_176:
[----:B------:R-:W-:Y:S05]  /*5ea0*/  BSYNC B1 ;  /* 0x0000000000017941 */ /* 0x000fea0003800000 */
.L_x_175:
        /* <DEDUP_REMOVED lines=11> */
.L_x_178:
[----:B------:R-:W-:Y:S05]  /*5f60*/  BSYNC B1 ;  /* 0x0000000000017941 */ /* 0x000fea0003800000 */
.L_x_177:
        /* <DEDUP_REMOVED lines=12> */
.L_x_180:
[----:B------:R-:W-:Y:S05]  /*6030*/  BSYNC B1 ;  /* 0x0000000000017941 */ /* 0x000fea0003800000 */
.L_x_179:
        /* <DEDUP_REMOVED lines=10> */
.L_x_182:
[----:B------:R-:W-:Y:S05]  /*60e0*/  BSYNC B1 ;  /* 0x0000000000017941 */ /* 0x000fea0003800000 */
.L_x_181:
        /* <DEDUP_REMOVED lines=13> */
.L_x_184:
[----:B------:R-:W-:Y:S05]  /*61c0*/  BSYNC B1 ;  /* 0x0000000000017941 */ /* 0x000fea0003800000 */
.L_x_183:
        /* <DEDUP_REMOVED lines=11> */
.L_x_186:
[----:B------:R-:W-:Y:S05]  /*6280*/  BSYNC B1 ;  /* 0x0000000000017941 */ /* 0x000fea0003800000 */
.L_x_185:
        /* <DEDUP_REMOVED lines=12> */
.L_x_188:
[----:B------:R-:W-:Y:S05]  /*6350*/  BSYNC B1 ;  /* 0x0000000000017941 */ /* 0x000fea0003800000 */
.L_x_187:
        /* <DEDUP_REMOVED lines=10> */
.L_x_190:
[----:B------:R-:W-:Y:S05]  /*6400*/  BSYNC B1 ;  /* 0x0000000000017941 */ /* 0x000fea0003800000 */
.L_x_189:
        /* <DEDUP_REMOVED lines=13> */
.L_x_192:
[----:B------:R-:W-:Y:S05]  /*64e0*/  BSYNC B1 ;  /* 0x0000000000017941 */ /* 0x000fea0003800000 */
.L_x_191:
        /* <DEDUP_REMOVED lines=11> */
.L_x_194:
[----:B------:R-:W-:Y:S05]  /*65a0*/  BSYNC B1 ;  /* 0x0000000000017941 */ /* 0x000fea0003800000 */
.L_x_193:
        /* <DEDUP_REMOVED lines=12> */
.L_x_196:
[----:B------:R-:W-:Y:S05]  /*6670*/  BSYNC B1 ;  /* 0x0000000000017941 */ /* 0x000fea0003800000 */
.L_x_195:
        /* <DEDUP_REMOVED lines=10> */
.L_x_198:
[----:B------:R-:W-:Y:S05]  /*6720*/  BSYNC B1 ;  /* 0x0000000000017941 */ /* 0x000fea0003800000 */
.L_x_197:
        /* <DEDUP_REMOVED lines=13> */
.L_x_200:
[----:B------:R-:W-:Y:S05]  /*6800*/  BSYNC B1 ;  /* 0x0000000000017941 */ /* 0x000fea0003800000 */
.L_x_199:
        /* <DEDUP_REMOVED lines=11> */
.L_x_202:
[----:B------:R-:W-:Y:S05]  /*68c0*/  BSYNC B1 ;  /* 0x0000000000017941 */ /* 0x000fea0003800000 */
.L_x_201:
        /* <DEDUP_REMOVED lines=12> */
.L_x_204:
[----:B------:R-:W-:Y:S05]  /*6990*/  BSYNC B1 ;  /* 0x0000000000017941 */ /* 0x000fea0003800000 */
.L_x_203:
        /* <DEDUP_REMOVED lines=10> */
.L_x_206:
[----:B------:R-:W-:Y:S05]  /*6a40*/  BSYNC B1 ;  /* 0x0000000000017941 */ /* 0x000fea0003800000 */
.L_x_205:
        /* <DEDUP_REMOVED lines=13> */
.L_x_208:
[----:B------:R-:W-:Y:S05]  /*6b20*/  BSYNC B1 ;  /* 0x0000000000017941 */ /* 0x000fea0003800000 */
.L_x_207:
        /* <DEDUP_REMOVED lines=11> */
.L_x_210:
[----:B------:R-:W-:Y:S05]  /*6be0*/  BSYNC B1 ;  /* 0x0000000000017941 */ /* 0x000fea0003800000 */
.L_x_209:
        /* <DEDUP_REMOVED lines=12> */
.L_x_212:
[----:B------:R-:W-:Y:S05]  /*6cb0*/  BSYNC B1 ;  /* 0x0000000000017941 */ /* 0x000fea0003800000 */
.L_x_211:
        /* <DEDUP_REMOVED lines=10> */
.L_x_214:
[----:B------:R-:W-:Y:S05]  /*6d60*/  BSYNC B1 ;  /* 0x0000000000017941 */ /* 0x000fea0003800000 */
.L_x_213:
        /* <DEDUP_REMOVED lines=13> */
.L_x_216:
[----:B------:R-:W-:Y:S05]  /*6e40*/  BSYNC B1 ;  /* 0x0000000000017941 */ /* 0x000fea0003800000 */
.L_x_215:
        /* <DEDUP_REMOVED lines=11> */
.L_x_218:
[----:B------:R-:W-:Y:S05]  /*6f00*/  BSYNC B1 ;  /* 0x0000000000017941 */ /* 0x000fea0003800000 */
.L_x_217:
        /* <DEDUP_REMOVED lines=12> */
.L_x_220:
[----:B------:R-:W-:Y:S05]  /*6fd0*/  BSYNC B1 ;  /* 0x0000000000017941 */ /* 0x000fea0003800000 */
.L_x_219:
        /* <DEDUP_REMOVED lines=10> */
.L_x_222:
[----:B------:R-:W-:Y:S05]  /*7080*/  BSYNC B1 ;  /* 0x0000000000017941 */ /* 0x000fea0003800000 */
.L_x_221:
        /* <DEDUP_REMOVED lines=13> */
.L_x_224:
[----:B------:R-:W-:Y:S05]  /*7160*/  BSYNC B1 ;  /* 0x0000000000017941 */ /* 0x000fea0003800000 */
.L_x_223:
        /* <DEDUP_REMOVED lines=11> */
.L_x_226:
[----:B------:R-:W-:Y:S05]  /*7220*/  BSYNC B1 ;  /* 0x0000000000017941 */ /* 0x000fea0003800000 */
.L_x_225:
        /* <DEDUP_REMOVED lines=12> */
.L_x_228:
[----:B------:R-:W-:Y:S05]  /*72f0*/  BSYNC B1 ;  /* 0x0000000000017941 */ /* 0x000fea0003800000 */
.L_x_227:
        /* <DEDUP_REMOVED lines=10> */
.L_x_230:
[----:B------:R-:W-:Y:S05]  /*73a0*/  BSYNC B1 ;  /* 0x0000000000017941 */ /* 0x000fea0003800000 */
.L_x_229:
        /* <DEDUP_REMOVED lines=13> */
.L_x_232:
[----:B------:R-:W-:Y:S05]  /*7480*/  BSYNC B1 ;  /* 0x0000000000017941 */ /* 0x000fea0003800000 */
.L_x_231:
        /* <DEDUP_REMOVED lines=11> */
.L_x_234:
[----:B------:R-:W-:Y:S05]  /*7540*/  BSYNC B1 ;  /* 0x0000000000017941 */ /* 0x000fea0003800000 */
.L_x_233:
        /* <DEDUP_REMOVED lines=12> */
.L_x_236:
[----:B------:R-:W-:Y:S05]  /*7610*/  BSYNC B1 ;  /* 0x0000000000017941 */ /* 0x000fea0003800000 */
.L_x_235:
        /* <DEDUP_REMOVED lines=10> */
.L_x_238:
[----:B------:R-:W-:Y:S05]  /*76c0*/  BSYNC B1 ;  /* 0x0000000000017941 */ /* 0x000fea0003800000 */
.L_x_237:
        /* <DEDUP_REMOVED lines=13> */
.L_x_240:
[----:B------:R-:W-:Y:S05]  /*77a0*/  BSYNC B1 ;  /* 0x0000000000017941 */ /* 0x000fea0003800000 */
.L_x_239:
        /* <DEDUP_REMOVED lines=11> */
.L_x_242:
[----:B------:R-:W-:Y:S05]  /*7860*/  BSYNC B1 ;  /* 0x0000000000017941 */ /* 0x000fea0003800000 */
.L_x_241:
        /* <DEDUP_REMOVED lines=12> */
.L_x_244:
[----:B------:R-:W-:Y:S05]  /*7930*/  BSYNC B1 ;  /* 0x0000000000017941 */ /* 0x000fea0003800000 */
.L_x_243:
        /* <DEDUP_REMOVED lines=10> */
.L_x_246:
[----:B------:R-:W-:Y:S05]  /*79e0*/  BSYNC B1 ;  /* 0x0000000000017941 */ /* 0x000fea0003800000 */
.L_x_245:
        /* <DEDUP_REMOVED lines=13> */
.L_x_248:
[----:B------:R-:W-:Y:S05]  /*7ac0*/  BSYNC B1 ;  /* 0x0000000000017941 */ /* 0x000fea0003800000 */
.L_x_247:
        /* <DEDUP_REMOVED lines=11> */
.L_x_250:
[----:B------:R-:W-:Y:S05]  /*7b80*/  BSYNC B1 ;  /* 0x0000000000017941 */ /* 0x000fea0003800000 */
.L_x_249:
        /* <DEDUP_REMOVED lines=12> */
.L_x_252:
[----:B------:R-:W-:Y:S05]  /*7c50*/  BSYNC B1 ;  /* 0x0000000000017941 */ /* 0x000fea0003800000 */
.L_x_251:
        /* <DEDUP_REMOVED lines=10> */
.L_x_254:
[----:B------:R-:W-:Y:S05]  /*7d00*/  BSYNC B1 ;  /* 0x0000000000017941 */ /* 0x000fea0003800000 */
.L_x_253:
        /* <DEDUP_REMOVED lines=13> */
.L_x_256:
[----:B------:R-:W-:Y:S05]  /*7de0*/  BSYNC B1 ;  /* 0x0000000000017941 */ /* 0x000fea0003800000 */
.L_x_255:
        /* <DEDUP_REMOVED lines=11> */
.L_x_258:
[----:B------:R-:W-:Y:S05]  /*7ea0*/  BSYNC B1 ;  /* 0x0000000000017941 */ /* 0x000fea0003800000 */
.L_x_257:
        /* <DEDUP_REMOVED lines=12> */
.L_x_260:
[----:B------:R-:W-:Y:S05]  /*7f70*/  BSYNC B1 ;  /* 0x0000000000017941 */ /* 0x000fea0003800000 */
.L_x_259:
        /* <DEDUP_REMOVED lines=10> */
.L_x_262:
[----:B------:R-:W-:Y:S05]  /*8020*/  BSYNC B1 ;  /* 0x0000000000017941 */ /* 0x000fea0003800000 */
.L_x_261:
        /* <DEDUP_REMOVED lines=13> */
.L_x_264:
[----:B------:R-:W-:Y:S05]  /*8100*/  BSYNC B1 ;  /* 0x0000000000017941 */ /* 0x000fea0003800000 */
.L_x_263:
        /* <DEDUP_REMOVED lines=11> */
.L_x_266:
[----:B------:R-:W-:Y:S05]  /*81c0*/  BSYNC B1 ;  /* 0x0000000000017941 */ /* 0x000fea0003800000 */
.L_x_265:
[----:B------:R-:W-:Y:S01]  /*81d0*/  ISETP.GT.AND P2, PT, R5, 0xf1, PT ;  /* 0x000000f10500780c */ /* 0x000fe20003f44270 */
[----:B-----5:R-:W-:Y:S01]  /*81e0*/  FMUL R21, R167, R10 ;  /* 0x0000000aa7157220 */ /* 0x020fe20000400000 */
[----:B------:R-:W-:Y:S01]  /*81f0*/  IMAD.X R29, R27, 0x1, R6, P5 ;  /* 0x000000011b1d7824 */ /* 0x000fe200028e0606 */
[----:B------:R-:W-:Y:S01]  /*8200*/  BSSY B1, `(.L_x_267) ;  /* 0x0000009000017945 */ /* 0x000fe20003800000 */
[----:B------:R-:W-:Y:S01]  /*8210*/  ISETP.GT.AND P1, PT, R166, RZ, P2 ;  /* 0x000000ffa600720c */ /* 0x000fe20001724270 */
[----:B------:R-:W-:Y:S01]  /*8220*/  FFMA R21, R144, R11, R21 ;  /* 0x0000000b90157223 */ /* 0x000fe20000000015 */
[----:B------:R-:W-:-:S04]  /*8230*/  IADD3 R36, P5, R34, R4, RZ ;  /* 0x0000000422247210 */ /* 0x000fc80007fbe0ff */
[----:B------:R0:W-:Y:S01]  /*8240*/  @P6 STG.E desc[UR16][R28.64], R21 ;  /* 0x000000151c006986 */ /* 0x0001e2000c101910 */
[----:B------:R-:W-:-:S04]  /*8250*/  IADD3 R30, P6, R32, UR10, RZ ;  /* 0x0000000a201e7c10 */ /* 0x000fc8000ffde0ff */
[----:B------:R-:W-:Y:S02]  /*8260*/  IADD3.X R31, R33, UR11, RZ, P6, !PT ;  /* 0x0000000b211f7c10 */ /* 0x000fe4000b7fe4ff */
[----:B------:R-:W-:Y:S07]  /*8270*/  @!P1 BRA `(.L_x_268) ;  /* 0x0000000000049947 */ /* 0x000fee0003800000 */
[----:B------:R0:W5:Y:S02]  /*8280*/  LDG.E.LTC128B R167, desc[UR16][R30.64] ;  /* 0x000000101ea77981 */ /* 0x000164000c1e1920 */
.L_x_268:
[----:B------:R-:W-:Y:S05]  /*8290*/  BSYNC B1 ;  /* 0x0000000000017941 */ /* 0x000fea0003800000 */
.L_x_267:
        /* <DEDUP_REMOVED lines=10> */
.L_x_270:
[----:B------:R-:W-:Y:S05]  /*8340*/  BSYNC B1 ;  /* 0x0000000000017941 */ /* 0x000fea0003800000 */
.L_x_269:
        /* <DEDUP_REMOVED lines=13> */
.L_x_272:
[----:B------:R-:W-:Y:S05]  /*8420*/  BSYNC B1 ;  /* 0x0000000000017941 */ /* 0x000fea0003800000 */
.L_x_271:
[----:B-1---5:R-:W-:Y:S01]  /*8430*/  FMUL R24, R167, R10 ;  /* 0x0000000aa7187220 */ /* 0x022fe20000400000 */
[----:B------:R-:W-:Y:S01]  /*8440*/  IMAD.X R39, R35, 0x1, R19, P5 ;  /* 0x0000000123277824 */ /* 0x000fe200028e0613 */
[----:B------:R-:W-:Y:S01]  /*8450*/  ISETP.GT.AND P6, PT, R166, RZ, P1 ;  /* 0x000000ffa600720c */ /* 0x000fe20000fc4270 */
[----:B------:R-:W-:Y:S01]  /*8460*/  BSSY B1, `(.L_x_273) ;  /* 0x0000008000017945 */ /* 0x000fe20003800000 */
[----:B------:R-:W-:Y:S01]  /*8470*/  FFMA R147, R147, R11, R24 ;  /* 0x0000000b93937223 */ /* 0x000fe20000000018 */
[----:B0-----:R-:W-:-:S04]  /*8480*/  IADD3 R26, P3, R28, R4, RZ ;  /* 0x000000041c1a7210 */ /* 0x001fc80007f7e0ff */
[----:B------:R0:W-:Y:S06]  /*8490*/  @P2 STG.E desc[UR16][R38.64], R147 ;  /* 0x0000009326002986 */ /* 0x0001ec000c101910 */
[----:B------:R-:W-:Y:S05]  /*84a0*/  @!P6 BRA `(.L_x_274) ;  /* 0x00000000000ce947 */ /* 0x000fea0003800000 */
[----:B------:R-:W-:-:S04]  /*84b0*/  IADD3 R24, P2, R22, UR10, RZ ;  /* 0x0000000a16187c10 */ /* 0x000fc8000ff5e0ff */
[----:B------:R-:W-:-:S05]  /*84c0*/  IADD3.X R25, R23, UR11, RZ, P2, !PT ;  /* 0x0000000b17197c10 */ /* 0x000fca00097fe4ff */
[----:B------:R1:W5:Y:S04]  /*84d0*/  LDG.E.LTC128B R167, desc[UR16][R24.64] ;  /* 0x0000001018a77981 */ /* 0x000368000c1e1920 */
.L_x_274:
[----:B------:R-:W-:Y:S05]  /*84e0*/  BSYNC B1 ;  /* 0x0000000000017941 */ /* 0x000fea0003800000 */
.L_x_273:
[----:B------:R-:W-:Y:S01]  /*84f0*/  ISETP.GT.AND P2, PT, R5, 0xf9, PT ;  /* 0x000000f90500780c */ /* 0x000fe20003f44270 */
[----:B-----5:R-:W-:Y:S01]  /*8500*/  FMUL R21, R167, R10 ;  /* 0x0000000aa7157220 */ /* 0x020fe20000400000 */
[----:B------:R-:W-:Y:S01]  /*8510*/  IMAD.X R27, R29, 0x1, R6, P3 ;  /* 0x000000011d1b7824 */ /* 0x000fe200018e0606 */
[----:B-1----:R-:W-:Y:S01]  /*8520*/  IADD3 R24, P3, R36, R4, RZ ;  /* 0x0000000424187210 */ /* 0x002fe20007f7e0ff */
[----:B------:R-:W-:Y:S01]  /*8530*/  BSSY B1, `(.L_x_275) ;  /* 0x0000008000017945 */ /* 0x000fe20003800000 */
[----:B------:R-:W-:Y:S01]  /*8540*/  ISETP.GT.AND P5, PT, R166, RZ, P2 ;  /* 0x000000ffa600720c */ /* 0x000fe200017a4270 */
[----:B------:R-:W-:-:S05]  /*8550*/  FFMA R21, R148, R11, R21 ;  /* 0x0000000b94157223 */ /* 0x000fca0000000015 */
[----:B------:R1:W-:Y:S01]  /*8560*/  @P6 STG.E desc[UR16][R26.64], R21 ;  /* 0x000000151a006986 */ /* 0x0003e2000c101910 */
[----:B------:R-:W-:-:S04]  /*8570*/  IADD3 R4, P6, R30, UR10, RZ ;  /* 0x0000000a1e047c10 */ /* 0x000fc8000ffde0ff */
[----:B------:R-:W-:Y:S02]  /*8580*/  IADD3.X R5, R31, UR11, RZ, P6, !PT ;  /* 0x0000000b1f057c10 */ /* 0x000fe4000b7fe4ff */
[----:B------:R-:W-:Y:S07]  /*8590*/  @!P5 BRA `(.L_x_276) ;  /* 0x000000000004d947 */ /* 0x000fee0003800000 */
[----:B------:R0:W5:Y:S02]  /*85a0*/  LDG.E.LTC128B R167, desc[UR16][R4.64] ;  /* 0x0000001004a77981 */ /* 0x000164000c1e1920 */
.L_x_276:
[----:B------:R-:W-:Y:S05]  /*85b0*/  BSYNC B1 ;  /* 0x0000000000017941 */ /* 0x000fea0003800000 */
.L_x_275:
[----:B0----5:R-:W-:Y:S01]  /*85c0*/  FMUL R4, R167, R10 ;  /* 0x0000000aa7047220 */ /* 0x021fe20000400000 */
[----:B------:R-:W-:Y:S01]  /*85d0*/  IMAD.X R25, R37, 0x1, R6, P3 ;  /* 0x0000000125197824 */ /* 0x000fe200018e0606 */
[----:B------:R-:W-:Y:S01]  /*85e0*/  ISETP.GT.AND P1, PT, R166, 0x8, P1 ;  /* 0x00000008a600780c */ /* 0x000fe20000f24270 */
        /* <DEDUP_REMOVED lines=8> */
.L_x_278:
[----:B------:R-:W-:Y:S05]  /*8670*/  BSYNC B1 ;  /* 0x0000000000017941 */ /* 0x000fea0003800000 */
.L_x_277:
[----:B------:R-:W-:Y:S01]  /*8680*/  ISETP.GT.AND P2, PT, R166, 0x8, P2 ;  /* 0x00000008a600780c */ /* 0x000fe20001744270 */
[----:B-1---5:R-:W-:Y:S01]  /*8690*/  FMUL R5, R167, R10 ;  /* 0x0000000aa7057220 */ /* 0x022fe20000400000 */
[----:B------:R-:W-:Y:S01]  /*86a0*/  IMAD.X R27, R29, 0x1, R19, P6 ;  /* 0x000000011d1b7824 */ /* 0x000fe200030e0613 */
[----:B------:R-:W-:Y:S02]  /*86b0*/  BSSY B1, `(.L_x_279) ;  /* 0x0000007000017945 */ /* 0x000fe40003800000 */
[----:B------:R-:W-:-:S05]  /*86c0*/  FFMA R21, R150, R11, R5 ;  /* 0x0000000b96157223 */ /* 0x000fca0000000005 */
[----:B------:R1:W-:Y:S01]  /*86d0*/  @P1 STG.E desc[UR16][R26.64], R21 ;  /* 0x000000151a001986 */ /* 0x0003e2000c101910 */
[----:B------:R-:W-:-:S04]  /*86e0*/  IADD3 R4, P1, R30, UR8, RZ ;  /* 0x000000081e047c10 */ /* 0x000fc8000ff3e0ff */
[----:B------:R-:W-:Y:S01]  /*86f0*/  IADD3.X R5, R31, UR9, RZ, P1, !PT ;  /* 0x000000091f057c10 */ /* 0x000fe20008ffe4ff */
[----:B------:R-:W-:Y:S08]  /*8700*/  @!P2 BRA `(.L_x_280) ;  /* 0x000000000004a947 */ /* 0x000ff00003800000 */
[----:B------:R0:W5:Y:S02]  /*8710*/  LDG.E.LTC128B R167, desc[UR16][R4.64] ;  /* 0x0000001004a77981 */ /* 0x000164000c1e1920 */
.L_x_280:
[----:B------:R-:W-:Y:S05]  /*8720*/  BSYNC B1 ;  /* 0x0000000000017941 */ /* 0x000fea0003800000 */
.L_x_279:
[----:B------:R-:W-:Y:S05]  /*8730*/  @!P2 BRA `(.L_x_281) ;  /* 0x0000002c0024a947 */ /* 0x000fea0003800000 */
[----:B------:R-:W-:Y:S01]  /*8740*/  IADD3 R20, P1, R36, R20, RZ ;  /* 0x0000001424147210 */ /* 0x000fe20007f3e0ff */
[----:B0----5:R-:W-:-:S04]  /*8750*/  FMUL R4, R167, R10 ;  /* 0x0000000aa7047220 */ /* 0x021fc80000400000 */
[----:B-1----:R-:W-:Y:S02]  /*8760*/  IMAD.X R21, R37, 0x1, R19, P1 ;  /* 0x0000000125157824 */ /* 0x002fe400008e0613 */
[----:B------:R-:W-:-:S05]  /*8770*/  FFMA R151, R151, R11, R4 ;  /* 0x0000000b97977223 */ /* 0x000fca0000000004 */
[----:B------:R0:W-:Y:S01]  /*8780*/  STG.E desc[UR16][R20.64], R151 ;  /* 0x0000009714007986 */ /* 0x0001e2000c101910 */
[----:B------:R-:W-:Y:S05]  /*8790*/  BRA `(.L_x_281) ;  /* 0x0000002c000c7947 */ /* 0x000fea0003800000 */
.L_x_30:
[----:B------:R-:W-:Y:S01]  /*87a0*/  ISETP.GT.AND P2, PT, R5, 0x1, PT ;  /* 0x000000010500780c */ /* 0x000fe20003f44270 */
[----:B------:R-:W-:Y:S01]  /*87b0*/  ULDC.64 UR8, c[0x0][0x6c0] ;  /* 0x0001b00000087ab9 */ /* 0x000fe20000000a00 */
[----:B------:R-:W-:Y:S01]  /*87c0*/  ISETP.GT.AND P1, PT, R166, 0x8, P1 ;  /* 0x00000008a600780c */ /* 0x000fe20000f24270 */
[-C--:B--2---:R-:W-:Y:S01]  /*87d0*/  FMUL R19, R24, R11.reuse ;  /* 0x0000000b18137220 */ /* 0x084fe20000400000 */
[----:B------:R-:W-:Y:S01]  /*87e0*/  LEA R22, P6, R168, UR8, 0x2 ;  /* 0x00000008a8167c11 */ /* 0x000fe2000f8c10ff */
[-C--:B------:R-:W-:Y:S01]  /*87f0*/  FMUL R155, R25, R11.reuse ;  /* 0x0000000b199b7220 */ /* 0x080fe20000400000 */
[----:B------:R-:W-:Y:S01]  /*8800*/  ISETP.GT.AND P3, PT, R166, RZ, P2 ;  /* 0x000000ffa600720c */ /* 0x000fe20001764270 */
[----:B------:R-:W-:Y:S01]  /*8810*/  IMAD.SHL.U32 R6, R20, 0x20, RZ ;  /* 0x0000002014067824 */ /* 0x000fe200078e00ff */
[----:B------:R-:W-:Y:S01]  /*8820*/  LEA.HI.X R23, R168, UR9, R173, 0x2, P6 ;  /* 0x00000009a8177c11 */ /* 0x000fe2000b0f14ad */
[-C--:B------:R-:W-:Y:S01]  /*8830*/  FMUL R157, R26, R11.reuse ;  /* 0x0000000b1a9d7220 */ /* 0x080fe20000400000 */
[-C--:B------:R-:W-:Y:S01]  /*8840*/  LEA R152, P6, R20, R22.reuse, 0x2 ;  /* 0x0000001614987211 */ /* 0x080fe200078c10ff */
[----:B------:R-:W-:Y:S01]  /*8850*/  FMUL R159, R27, R11 ;  /* 0x0000000b1b9f7220 */ /* 0x000fe20000400000 */
[----:B------:R-:W-:Y:S01]  /*8860*/  ISETP.GT.AND P2, PT, R166, 0x8, P2 ;  /* 0x00000008a600780c */ /* 0x000fe20001744270 */
[----:B------:R-:W-:Y:S01]  /*8870*/  @P5 STG.E desc[UR16][R22.64], R19 ;  /* 0x0000001316005986 */ /* 0x000fe2000c101910 */
[C-C-:B------:R-:W-:Y:S01]  /*8880*/  LEA.HI.X R153, R20.reuse, R23, R21.reuse, 0x2, P6 ;  /* 0x0000001714997211 */ /* 0x140fe200030f1415 */
[----:B------:R-:W-:Y:S01]  /*8890*/  FMUL R33, R33, R11 ;  /* 0x0000000b21217220 */ /* 0x000fe20000400000 */
[----:B------:R-:W-:Y:S01]  /*88a0*/  SHF.L.U64.HI R4, R20, 0x5, R21 ;  /* 0x0000000514047819 */ /* 0x000fe20000010215 */
[----:B------:R-:W-:Y:S01]  /*88b0*/  @P1 IMAD.MOV.U32 R20, RZ, RZ, R22 ;  /* 0x000000ffff141224 */ /* 0x000fe200078e0016 */
[----:B------:R-:W-:Y:S01]  /*88c0*/  IADD3 R24, P5, R6, R22, RZ ;  /* 0x0000001606187210 */ /* 0x000fe20007fbe0ff */
[----:B------:R0:W-:Y:S01]  /*88d0*/  @P3 STG.E desc[UR16][R152.64], R155 ;  /* 0x0000009b98003986 */ /* 0x0001e2000c101910 */
[----:B------:R-:W-:Y:S01]  /*88e0*/  ISETP.GT.AND P3, PT, R5, 0x8, PT ;  /* 0x000000080500780c */ /* 0x000fe20003f64270 */
[----:B------:R-:W-:-:S02]  /*88f0*/  @P1 IMAD.MOV.U32 R21, RZ, RZ, R23 ;  /* 0x000000ffff151224 */ /* 0x000fc400078e0017 */
[-C--:B------:R-:W-:Y:S01]  /*8900*/  FMUL R35, R35, R11.reuse ;  /* 0x0000000b23237220 */ /* 0x080fe20000400000 */
[----:B------:R-:W-:Y:S01]  /*8910*/  IMAD.X R25, R4, 0x1, R23, P5 ;  /* 0x0000000104197824 */ /* 0x000fe200028e0617 */
[----:B------:R-:W-:Y:S01]  /*8920*/  ISETP.GT.AND P6, PT, R166, RZ, P3 ;  /* 0x000000ffa600720c */ /* 0x000fe20001fc4270 */
[-C--:B------:R-:W-:Y:S01]  /*8930*/  FMUL R37, R37, R11.reuse ;  /* 0x0000000b25257220 */ /* 0x080fe20000400000 */
[----:B------:R1:W-:Y:S01]  /*8940*/  @P1 STG.E desc[UR16][R20.64+0x20], R157 ;  /* 0x0000209d14001986 */ /* 0x0003e2000c101910 */
[----:B------:R-:W-:Y:S01]  /*8950*/  ISETP.GT.AND P1, PT, R5, 0x9, PT ;  /* 0x000000090500780c */ /* 0x000fe20003f24270 */
[-C--:B------:R-:W-:Y:S01]  /*8960*/  FMUL R39, R39, R11.reuse ;  /* 0x0000000b27277220 */ /* 0x080fe20000400000 */
[----:B------:R-:W-:Y:S01]  /*8970*/  IADD3 R26, P5, R6, R152, RZ ;  /* 0x00000098061a7210 */ /* 0x000fe20007fbe0ff */
[-C--:B------:R-:W-:Y:S01]  /*8980*/  FMUL R41, R41, R11.reuse ;  /* 0x0000000b29297220 */ /* 0x080fe20000400000 */
[-C--:B0-----:R-:W-:Y:S01]  /*8990*/  FMUL R155, R28, R11.reuse ;  /* 0x0000000b1c9b7220 */ /* 0x081fe20000400000 */
[----:B------:R-:W-:Y:S01]  /*89a0*/  ISETP.GT.AND P3, PT, R166, 0x8, P3 ;  /* 0x00000008a600780c */ /* 0x000fe20001f64270 */
[----:B------:R-:W-:Y:S01]  /*89b0*/  FMUL R43, R43, R11 ;  /* 0x0000000b2b2b7220 */ /* 0x000fe20000400000 */
[----:B------:R-:W-:-:S02]  /*89c0*/  IMAD.X R27, R4, 0x1, R153, P5 ;  /* 0x00000001041b7824 */ /* 0x000fc400028e0699 */
[-C--:B------:R-:W-:Y:S01]  /*89d0*/  FMUL R45, R45, R11.reuse ;  /* 0x0000000b2d2d7220 */ /* 0x080fe20000400000 */
[-C--:B------:R-:W-:Y:S01]  /*89e0*/  FMUL R47, R47, R11.reuse ;  /* 0x0000000b2f2f7220 */ /* 0x080fe20000400000 */
[-C--:B------:R-:W-:Y:S01]  /*89f0*/  FMUL R49, R49, R11.reuse ;  /* 0x0000000b31317220 */ /* 0x080fe20000400000 */
[----:B-1----:R-:W-:Y:S02]  /*8a00*/  @P2 IMAD.MOV.U32 R20, RZ, RZ, R152 ;  /* 0x000000ffff142224 */ /* 0x002fe400078e0098 */
[-C--:B------:R-:W-:Y:S01]  /*8a10*/  FMUL R157, R29, R11.reuse ;  /* 0x0000000b1d9d7220 */ /* 0x080fe20000400000 */
[----:B------:R-:W-:Y:S02]  /*8a20*/  @P2 IMAD.MOV.U32 R21, RZ, RZ, R153 ;  /* 0x000000ffff152224 */ /* 0x000fe400078e0099 */
[-C--:B------:R-:W-:Y:S01]  /*8a30*/  FMUL R51, R51, R11.reuse ;  /* 0x0000000b33337220 */ /* 0x080fe20000400000 */
[-C--:B------:R-:W-:Y:S01]  /*8a40*/  FMUL R53, R53, R11.reuse ;  /* 0x0000000b35357220 */ /* 0x080fe20000400000 */
[-C--:B------:R-:W-:Y:S01]  /*8a50*/  FMUL R55, R55, R11.reuse ;  /* 0x0000000b37377220 */ /* 0x080fe20000400000 */
[-C--:B------:R-:W-:Y:S01]  /*8a60*/  FMUL R57, R57, R11.reuse ;  /* 0x0000000b39397220 */ /* 0x080fe20000400000 */
[----:B------:R0:W-:Y:S01]  /*8a70*/  @P2 STG.E desc[UR16][R20.64+0x20], R159 ;  /* 0x0000209f14002986 */ /* 0x0001e2000c101910 */
[C---:B------:R-:W-:Y:S01]  /*8a80*/  ISETP.GT.AND P2, PT, R166.reuse, RZ, P1 ;  /* 0x000000ffa600720c */ /* 0x040fe20000f44270 */
[-C--:B------:R-:W-:Y:S01]  /*8a90*/  FMUL R59, R59, R11.reuse ;  /* 0x0000000b3b3b7220 */ /* 0x080fe20000400000 */
[----:B------:R-:W-:Y:S01]  /*8aa0*/  ISETP.GT.AND P1, PT, R166, 0x8, P1 ;  /* 0x00000008a600780c */ /* 0x000fe20000f24270 */
[----:B------:R1:W-:Y:S01]  /*8ab0*/  @P6 STG.E desc[UR16][R24.64], R155 ;  /* 0x0000009b18006986 */ /* 0x0003e2000c101910 */
[----:B------:R-:W-:Y:S01]  /*8ac0*/  IADD3 R19, P6, R6, 0x20, RZ ;  /* 0x0000002006137810 */ /* 0x000fe20007fde0ff */
[-C--:B------:R-:W-:Y:S01]  /*8ad0*/  FMUL R61, R61, R11.reuse ;  /* 0x0000000b3d3d7220 */ /* 0x080fe20000400000 */
[-C--:B------:R-:W-:Y:S01]  /*8ae0*/  FMUL R63, R63, R11.reuse ;  /* 0x0000000b3f3f7220 */ /* 0x080fe20000400000 */
[-C--:B------:R-:W-:Y:S01]  /*8af0*/  FMUL R65, R65, R11.reuse ;  /* 0x0000000b41417220 */ /* 0x080fe20000400000 */
[----:B------:R-:W-:Y:S01]  /*8b00*/  IADD3 R22, P5, R19, R22, RZ ;  /* 0x0000001613167210 */ /* 0x000fe20007fbe0ff */
[-C--:B------:R-:W-:Y:S01]  /*8b10*/  FMUL R67, R67, R11.reuse ;  /* 0x0000000b43437220 */ /* 0x080fe20000400000 */
[----:B------:R-:W-:Y:S01]  /*8b20*/  FMUL R69, R69, R11 ;  /* 0x0000000b45457220 */ /* 0x000fe20000400000 */
[----:B0-----:R-:W-:-:S02]  /*8b30*/  IMAD.X R20, RZ, RZ, R4, P6 ;  /* 0x000000ffff147224 */ /* 0x001fc400030e0604 */
[-C--:B------:R-:W-:Y:S01]  /*8b40*/  FMUL R21, R30, R11.reuse ;  /* 0x0000000b1e157220 */ /* 0x080fe20000400000 */
[----:B------:R0:W-:Y:S01]  /*8b50*/  @P2 STG.E desc[UR16][R26.64], R157 ;  /* 0x0000009d1a002986 */ /* 0x0001e2000c101910 */
[----:B------:R-:W-:Y:S01]  /*8b60*/  ISETP.GT.AND P2, PT, R5, 0x10, PT ;  /* 0x000000100500780c */ /* 0x000fe20003f44270 */
[----:B------:R-:W-:Y:S01]  /*8b70*/  IMAD.X R23, R20, 0x1, R23, P5 ;  /* 0x0000000114177824 */ /* 0x000fe200028e0617 */
[----:B------:R-:W-:Y:S01]  /*8b80*/  IADD3 R28, P5, R19, R152, RZ ;  /* 0x00000098131c7210 */ /* 0x000fe20007fbe0ff */
[-C--:B-1----:R-:W-:Y:S01]  /*8b90*/  FMUL R155, R31, R11.reuse ;  /* 0x0000000b1f9b7220 */ /* 0x082fe20000400000 */
[----:B------:R-:W-:Y:S01]  /*8ba0*/  IADD3 R30, P6, R6, R24, RZ ;  /* 0x00000018061e7210 */ /* 0x000fe20007fde0ff */
[-C--:B------:R-:W-:Y:S01]  /*8bb0*/  FMUL R71, R71, R11.reuse ;  /* 0x0000000b47477220 */ /* 0x080fe20000400000 */
[----:B------:R1:W-:Y:S01]  /*8bc0*/  @P3 STG.E desc[UR16][R22.64], R21 ;  /* 0x0000001516003986 */ /* 0x0003e2000c101910 */
[----:B------:R-:W-:Y:S01]  /*8bd0*/  IMAD.X R29, R20, 0x1, R153, P5 ;  /* 0x00000001141d7824 */ /* 0x000fe200028e0699 */
[----:B------:R-:W-:Y:S01]  /*8be0*/  ISETP.GT.AND P5, PT, R166, RZ, P2 ;  /* 0x000000ffa600720c */ /* 0x000fe200017a4270 */
[----:B------:R-:W-:Y:S01]  /*8bf0*/  IMAD.X R31, R4, 0x1, R25, P6 ;  /* 0x00000001041f7824 */ /* 0x000fe200030e0619 */
[----:B------:R-:W-:Y:S01]  /*8c00*/  ISETP.GT.AND P3, PT, R5, 0x11, PT ;  /* 0x000000110500780c */ /* 0x000fe20003f64270 */
[-C--:B0-----:R-:W-:Y:S01]  /*8c10*/  FMUL R157, R32, R11.reuse ;  /* 0x0000000b209d7220 */ /* 0x081fe20000400000 */
[----:B------:R0:W-:Y:S01]  /*8c20*/  @P1 STG.E desc[UR16][R28.64], R155 ;  /* 0x0000009b1c001986 */ /* 0x0001e2000c101910 */
[----:B------:R-:W-:Y:S01]  /*8c30*/  IADD3 R152, P6, R6, R26, RZ ;  /* 0x0000001a06987210 */ /* 0x000fe20007fde0ff */
[-C--:B------:R-:W-:Y:S01]  /*8c40*/  FMUL R73, R73, R11.reuse ;  /* 0x0000000b49497220 */ /* 0x080fe20000400000 */
[C---:B------:R-:W-:Y:S01]  /*8c50*/  ISETP.GT.AND P1, PT, R166.reuse, RZ, P3 ;  /* 0x000000ffa600720c */ /* 0x040fe20001f24270 */
[-C--:B------:R-:W-:Y:S01]  /*8c60*/  FMUL R75, R75, R11.reuse ;  /* 0x0000000b4b4b7220 */ /* 0x080fe20000400000 */
[----:B------:R-:W-:Y:S01]  /*8c70*/  ISETP.GT.AND P2, PT, R166, 0x8, P2 ;  /* 0x00000008a600780c */ /* 0x000fe20001744270 */
[----:B------:R-:W-:Y:S01]  /*8c80*/  IMAD.X R153, R4, 0x1, R27, P6 ;  /* 0x0000000104997824 */ /* 0x000fe200030e061b */
[----:B------:R-:W-:Y:S01]  /*8c90*/  ISETP.GT.AND P3, PT, R166, 0x8, P3 ;  /* 0x00000008a600780c */ /* 0x000fe20001f64270 */
[-C--:B-1----:R-:W-:Y:S01]  /*8ca0*/  FMUL R21, R34, R11.reuse ;  /* 0x0000000b22157220 */ /* 0x082fe20000400000 */
[----:B------:R-:W-:Y:S01]  /*8cb0*/  @P5 STG.E desc[UR16][R30.64], R157 ;  /* 0x0000009d1e005986 */ /* 0x000fe2000c101910 */
[----:B------:R-:W-:Y:S01]  /*8cc0*/  IADD3 R22, P5, R19, R24, RZ ;  /* 0x0000001813167210 */ /* 0x000fe20007fbe0ff */
[-C--:B------:R-:W-:Y:S01]  /*8cd0*/  FMUL R77, R77, R11.reuse ;  /* 0x0000000b4d4d7220 */ /* 0x080fe20000400000 */
[-C--:B------:R-:W-:Y:S01]  /*8ce0*/  FMUL R79, R79, R11.reuse ;  /* 0x0000000b4f4f7220 */ /* 0x080fe20000400000 */
[-C--:B------:R-:W-:Y:S01]  /*8cf0*/  FMUL R81, R81, R11.reuse ;  /* 0x0000000b51517220 */ /* 0x080fe20000400000 */
[-C--:B------:R-:W-:Y:S01]  /*8d00*/  FMUL R83, R83, R11.reuse ;  /* 0x0000000b53537220 */ /* 0x080fe20000400000 */
[----:B------:R-:W-:Y:S01]  /*8d10*/  IMAD.X R23, R20, 0x1, R25, P5 ;  /* 0x0000000114177824 */ /* 0x000fe200028e0619 */
[----:B------:R-:W-:Y:S01]  /*8d20*/  IADD3 R24, P5, R19, R26, RZ ;  /* 0x0000001a13187210 */ /* 0x000fe20007fbe0ff */
[----:B------:R1:W-:Y:S01]  /*8d30*/  @P1 STG.E desc[UR16][R152.64], R33 ;  /* 0x0000002198001986 */ /* 0x0003e2000c101910 */
[----:B------:R-:W-:Y:S01]  /*8d40*/  ISETP.GT.AND P1, PT, R5, 0x18, PT ;  /* 0x000000180500780c */ /* 0x000fe20003f24270 */
[-C--:B------:R-:W-:Y:S01]  /*8d50*/  FMUL R85, R85, R11.reuse ;  /* 0x0000000b55557220 */ /* 0x080fe20000400000 */
[----:B------:R-:W-:Y:S01]  /*8d60*/  IADD3 R26, P6, R6, R30, RZ ;  /* 0x0000001e061a7210 */ /* 0x000fe20007fde0ff */
[----:B------:R-:W-:Y:S01]  /*8d70*/  IMAD.X R25, R20, 0x1, R27, P5 ;  /* 0x0000000114197824 */ /* 0x000fe200028e061b */
[----:B------:R-:W-:Y:S01]  /*8d80*/  ISETP.GT.AND P5, PT, R166, RZ, P1 ;  /* 0x000000ffa600720c */ /* 0x000fe20000fa4270 */
[----:B------:R2:W-:Y:S01]  /*8d90*/  @P2 STG.E desc[UR16][R22.64], R21 ;  /* 0x0000001516002986 */ /* 0x0005e2000c101910 */
[----:B------:R-:W-:Y:S01]  /*8da0*/  ISETP.GT.AND P2, PT, R5, 0x19, PT ;  /* 0x000000190500780c */ /* 0x000fe20003f44270 */
[----:B------:R-:W-:Y:S01]  /*8db0*/  IMAD.X R27, R4, 0x1, R31, P6 ;  /* 0x00000001041b7824 */ /* 0x000fe200030e061f */
[----:B0-----:R-:W-:Y:S01]  /*8dc0*/  IADD3 R28, P6, R6, R152, RZ ;  /* 0x00000098061c7210 */ /* 0x001fe20007fde0ff */
[----:B------:R0:W-:Y:S01]  /*8dd0*/  @P3 STG.E desc[UR16][R24.64], R35 ;  /* 0x0000002318003986 */ /* 0x0001e2000c101910 */
[----:B------:R-:W-:Y:S01]  /*8de0*/  ISETP.GT.AND P3, PT, R166, RZ, P2 ;  /* 0x000000ffa600720c */ /* 0x000fe20001764270 */
[-C--:B-1----:R-:W-:Y:S01]  /*8df0*/  FMUL R33, R36, R11.reuse ;  /* 0x0000000b24217220 */ /* 0x082fe20000400000 */
[----:B------:R-:W-:Y:S01]  /*8e00*/  ISETP.GT.AND P1, PT, R166, 0x8, P1 ;  /* 0x00000008a600780c */ /* 0x000fe20000f24270 */
[----:B------:R-:W-:Y:S01]  /*8e10*/  IMAD.X R29, R4, 0x1, R153, P6 ;  /* 0x00000001041d7824 */ /* 0x000fe200030e0699 */
[----:B------:R-:W-:Y:S01]  /*8e20*/  ISETP.GT.AND P2, PT, R166, 0x8, P2 ;  /* 0x00000008a600780c */ /* 0x000fe20001744270 */
[-C--:B------:R-:W-:Y:S01]  /*8e30*/  FMUL R87, R87, R11.reuse ;  /* 0x0000000b57577220 */ /* 0x080fe20000400000 */
[-C--:B------:R-:W-:Y:S01]  /*8e40*/  FMUL R89, R89, R11.reuse ;  /* 0x0000000b59597220 */ /* 0x080fe20000400000 */
[----:B------:R1:W-:Y:S01]  /*8e50*/  @P5 STG.E desc[UR16][R26.64], R33 ;  /* 0x000000211a005986 */ /* 0x0003e2000c101910 */
[----:B--2---:R-:W-:Y:S01]  /*8e60*/  IADD3 R22, P5, R19, R30, RZ ;  /* 0x0000001e13167210 */ /* 0x004fe20007fbe0ff */
[-C--:B------:R-:W-:Y:S01]  /*8e70*/  FMUL R21, R38, R11.reuse ;  /* 0x0000000b26157220 */ /* 0x080fe20000400000 */
[----:B------:R-:W-:Y:S01]  /*8e80*/  IADD3 R30, P6, R6, R26, RZ ;  /* 0x0000001a061e7210 */ /* 0x000fe20007fde0ff */
[-C--:B0-----:R-:W-:Y:S01]  /*8e90*/  FMUL R35, R40, R11.reuse ;  /* 0x0000000b28237220 */ /* 0x081fe20000400000 */
[-C--:B------:R-:W-:Y:S01]  /*8ea0*/  FMUL R91, R91, R11.reuse ;  /* 0x0000000b5b5b7220 */ /* 0x080fe20000400000 */
[----:B------:R-:W-:Y:S01]  /*8eb0*/  IMAD.X R23, R20, 0x1, R31, P5 ;  /* 0x0000000114177824 */ /* 0x000fe200028e061f */
[----:B------:R-:W-:Y:S01]  /*8ec0*/  IADD3 R24, P5, R19, R152, RZ ;  /* 0x0000009813187210 */ /* 0x000fe20007fbe0ff */
[----:B------:R-:W-:Y:S01]  /*8ed0*/  @P3 STG.E desc[UR16][R28.64], R37 ;  /* 0x000000251c003986 */ /* 0x000fe2000c101910 */
[C---:B------:R-:W-:Y:S01]  /*8ee0*/  ISETP.GT.AND P3, PT, R5.reuse, 0x20, PT ;  /* 0x000000200500780c */ /* 0x040fe20003f64270 */
[----:B------:R-:W-:Y:S01]  /*8ef0*/  IMAD.X R31, R4, 0x1, R27, P6 ;  /* 0x00000001041f7824 */ /* 0x000fe200030e061b */
[----:B------:R-:W-:Y:S01]  /*8f00*/  IADD3 R32, P6, R6, R28, RZ ;  /* 0x0000001c06207210 */ /* 0x000fe20007fde0ff */
[----:B------:R-:W-:Y:S01]  /*8f10*/  IMAD.X R25, R20, 0x1, R153, P5 ;  /* 0x0000000114197824 */ /* 0x000fe200028e0699 */
[----:B------:R-:W-:Y:S01]  /*8f20*/  ISETP.GT.AND P5, PT, R166, RZ, P3 ;  /* 0x000000ffa600720c */ /* 0x000fe20001fa4270 */
[----:B------:R0:W-:Y:S01]  /*8f30*/  @P1 STG.E desc[UR16][R22.64], R21 ;  /* 0x0000001516001986 */ /* 0x0001e2000c101910 */
[----:B------:R-:W-:Y:S01]  /*8f40*/  ISETP.GT.AND P1, PT, R5, 0x21, PT ;  /* 0x000000210500780c */ /* 0x000fe20003f24270 */
[----:B-1----:R-:W-:Y:S01]  /*8f50*/  IMAD.X R33, R4, 0x1, R29, P6 ;  /* 0x0000000104217824 */ /* 0x002fe200030e061d */
[C---:B------:R-:W-:Y:S01]  /*8f60*/  ISETP.GT.AND P3, PT, R166.reuse, 0x8, P3 ;  /* 0x00000008a600780c */ /* 0x040fe20001f64270 */
[----:B------:R1:W-:Y:S01]  /*8f70*/  @P2 STG.E desc[UR16][R24.64], R39 ;  /* 0x0000002718002986 */ /* 0x0003e2000c101910 */
[C---:B------:R-:W-:Y:S01]  /*8f80*/  ISETP.GT.AND P2, PT, R166.reuse, RZ, P1 ;  /* 0x000000ffa600720c */ /* 0x040fe20000f44270 */
[-C--:B------:R-:W-:Y:S01]  /*8f90*/  FMUL R93, R93, R11.reuse ;  /* 0x0000000b5d5d7220 */ /* 0x080fe20000400000 */
[----:B------:R-:W-:Y:S01]  /*8fa0*/  ISETP.GT.AND P1, PT, R166, 0x8, P1 ;  /* 0x00000008a600780c */ /* 0x000fe20000f24270 */
[-C--:B------:R-:W-:Y:S01]  /*8fb0*/  FMUL R95, R95, R11.reuse ;  /* 0x0000000b5f5f7220 */ /* 0x080fe20000400000 */
[-C--:B------:R-:W-:Y:S01]  /*8fc0*/  FMUL R97, R97, R11.reuse ;  /* 0x0000000b61617220 */ /* 0x080fe20000400000 */
[-C--:B------:R-:W-:Y:S01]  /*8fd0*/  FMUL R99, R99, R11.reuse ;  /* 0x0000000b63637220 */ /* 0x080fe20000400000 */
[-C--:B------:R-:W-:Y:S01]  /*8fe0*/  FMUL R101, R101, R11.reuse ;  /* 0x0000000b65657220 */ /* 0x080fe20000400000 */
[----:B------:R2:W-:Y:S01]  /*8ff0*/  @P5 STG.E desc[UR16][R30.64], R35 ;  /* 0x000000231e005986 */ /* 0x0005e2000c101910 */
[----:B0-----:R-:W-:Y:S01]  /*9000*/  IADD3 R22, P5, R19, R26, RZ ;  /* 0x0000001a13167210 */ /* 0x001fe20007fbe0ff */
[-C--:B------:R-:W-:Y:S01]  /*9010*/  FMUL R21, R42, R11.reuse ;  /* 0x0000000b2a157220 */ /* 0x080fe20000400000 */
[----:B------:R-:W-:Y:S01]  /*9020*/  IADD3 R26, P6, R6, R30, RZ ;  /* 0x0000001e061a7210 */ /* 0x000fe20007fde0ff */
[-C--:B------:R-:W-:Y:S01]  /*9030*/  FMUL R103, R103, R11.reuse ;  /* 0x0000000b67677220 */ /* 0x080fe20000400000 */
[-C--:B------:R-:W-:Y:S01]  /*9040*/  FMUL R105, R105, R11.reuse ;  /* 0x0000000b69697220 */ /* 0x080fe20000400000 */
[----:B------:R-:W-:Y:S01]  /*9050*/  IMAD.X R23, R20, 0x1, R27, P5 ;  /* 0x0000000114177824 */ /* 0x000fe200028e061b */
[----:B-1----:R-:W-:Y:S01]  /*9060*/  IADD3 R24, P5, R19, R28, RZ ;  /* 0x0000001c13187210 */ /* 0x002fe20007fbe0ff */
        /* <DEDUP_REMOVED lines=8> */
[-C--:B--2---:R-:W-:Y:S01]  /*90f0*/  FMUL R35, R44, R11.reuse ;  /* 0x0000000b2c237220 */ /* 0x084fe20000400000 */
[C---:B------:R-:W-:Y:S01]  /*9100*/  ISETP.GT.AND P2, PT, R166.reuse, 0x8, P2 ;  /* 0x00000008a600780c */ /* 0x040fe20001744270 */
[----:B------:R1:W-:Y:S01]  /*9110*/  @P1 STG.E desc[UR16][R24.64], R43 ;  /* 0x0000002b18001986 */ /* 0x0003e2000c101910 */
[----:B------:R-:W-:Y:S01]  /*9120*/  ISETP.GT.AND P1, PT, R166, RZ, P3 ;  /* 0x000000ffa600720c */ /* 0x000fe20001f24270 */
[----:B------:R-:W-:Y:S01]  /*9130*/  IMAD.X R29, R4, 0x1, R33, P6 ;  /* 0x00000001041d7824 */ /* 0x000fe200030e0621 */
        /* <DEDUP_REMOVED lines=87> */
[----:B------:R-:W-:-:S02]  /*96b0*/  FMUL R151, R151, R11 ;  /* 0x0000000b97977220 */ /* 0x000fc40000400000 */
        /* <DEDUP_REMOVED lines=10> */
[----:B--2---:R-:W-:Y:S01]  /*9760*/  FMUL R35, R60, R11 ;  /* 0x0000000b3c237220 */ /* 0x004fe20000400000 */
[C---:B------:R-:W-:Y:S01]  /*9770*/  ISETP.GT.AND P1, PT, R166.reuse, 0x8, P1 ;  /* 0x00000008a600780c */ /* 0x040fe20000f24270 */
[----:B------:R1:W-:Y:S01]  /*9780*/  @P3 STG.E desc[UR16][R24.64], R59 ;  /* 0x0000003b18003986 */ /* 0x0003e2000c101910 */
[----:B------:R-:W-:Y:S01]  /*9790*/  ISETP.GT.AND P3, PT, R166, RZ, P2 ;  /* 0x000000ffa600720c */ /* 0x000fe20001764270 */
[----:B------:R-:W-:Y:S01]  /*97a0*/  IMAD.X R29, R4, 0x1, R33, P6 ;  /* 0x00000001041d7824 */ /* 0x000fe200030e0621 */
[----:B------:R-:W-:-:S05]  /*97b0*/  ISETP.GT.AND P2, PT, R166, 0x8, P2 ;  /* 0x00000008a600780c */ /* 0x000fca0001744270 */
[----:B------:R2:W-:Y:S01]  /*97c0*/  @P5 STG.E desc[UR16][R26.64], R35 ;  /* 0x000000231a005986 */ /* 0x0005e2000c101910 */
[----:B0-----:R-:W-:Y:S01]  /*97d0*/  IADD3 R22, P5, R19, R30, RZ ;  /* 0x0000001e13167210 */ /* 0x001fe20007fbe0ff */
[----:B------:R-:W-:Y:S01]  /*97e0*/  FMUL R21, R62, R11 ;  /* 0x0000000b3e157220 */ /* 0x000fe20000400000 */
[----:B------:R-:W-:-:S03]  /*97f0*/  IADD3 R30, P6, R6, R26, RZ ;  /* 0x0000001a061e7210 */ /* 0x000fc60007fde0ff */
        /* <DEDUP_REMOVED lines=391> */
[----:B------:R-:W-:Y:S01]  /*b070*/  IMAD.X R29, R4, 0x1, R33, P6 ;  /* 0x00000001041d7824 */ /* 0x000fe200030e0621 */
[----:B------:R1:W-:Y:S01]  /*b080*/  @P1 STG.E desc[UR16][R24.64], R139 ;  /* 0x0000008b18001986 */ /* 0x0003e2000c101910 */
[----:B------:R-:W-:-:S02]  /*b090*/  ISETP.GT.AND P1, PT, R166, RZ, P3 ;  /* 0x000000ffa600720c */ /* 0x000fc40001f24270 */
[C---:B------:R-:W-:Y:S02]  /*b0a0*/  ISETP.GT.AND P2, PT, R166.reuse, 0x8, P2 ;  /* 0x00000008a600780c */ /* 0x040fe40001744270 */
[----:B------:R-:W-:-:S03]  /*b0b0*/  ISETP.GT.AND P3, PT, R166, 0x8, P3 ;  /* 0x00000008a600780c */ /* 0x000fc60001f64270 */
        /* <DEDUP_REMOVED lines=21> */
[C---:B0-----:R-:W-:Y:S01]  /*b210*/  IADD3 R22, P5, R19.reuse, R26, RZ ;  /* 0x0000001a13167210 */ /* 0x041fe20007fbe0ff */
[----:B------:R-:W-:Y:S01]  /*b220*/  FMUL R21, R146, R11 ;  /* 0x0000000b92157220 */ /* 0x000fe20000400000 */
[----:B-1----:R-:W-:-:S03]  /*b230*/  IADD3 R24, P6, R19, R28, RZ ;  /* 0x0000001c13187210 */ /* 0x002fc60007fde0ff */
[C---:B------:R-:W-:Y:S01]  /*b240*/  IMAD.X R23, R20.reuse, 0x1, R27, P5 ;  /* 0x0000000114177824 */ /* 0x040fe200028e061b */
[----:B------:R-:W-:Y:S01]  /*b250*/  @P3 STG.E desc[UR16][R32.64], R145 ;  /* 0x0000009120003986 */ /* 0x000fe2000c101910 */
[C---:B------:R-:W-:Y:S01]  /*b260*/  ISETP.GT.AND P3, PT, R5.reuse, 0xf8, PT ;  /* 0x000000f80500780c */ /* 0x040fe20003f64270 */
[----:B------:R-:W-:Y:S01]  /*b270*/  IMAD.X R25, R20, 0x1, R29, P6 ;  /* 0x0000000114197824 */ /* 0x000fe200030e061d */
[----:B------:R-:W-:Y:S01]  /*b280*/  ISETP.GT.AND P5, PT, R5, 0xf9, PT ;  /* 0x000000f90500780c */ /* 0x000fe20003fa4270 */
[----:B------:R0:W-:Y:S01]  /*b290*/  @P1 STG.E desc[UR16][R22.64], R21 ;  /* 0x0000001516001986 */ /* 0x0001e2000c101910 */
[-C--:B------:R-:W-:Y:S02]  /*b2a0*/  IADD3 R26, P1, R6, R30.reuse, RZ ;  /* 0x0000001e061a7210 */ /* 0x080fe40007f3e0ff */
[----:B--2---:R-:W-:Y:S01]  /*b2b0*/  IADD3 R30, P6, R19, R30, RZ ;  /* 0x0000001e131e7210 */ /* 0x004fe20007fde0ff */
[----:B------:R1:W-:Y:S01]  /*b2c0*/  @P2 STG.E desc[UR16][R24.64], R147 ;  /* 0x0000009318002986 */ /* 0x0003e2000c101910 */
[----:B------:R-:W-:Y:S01]  /*b2d0*/  ISETP.GT.AND P2, PT, R166, RZ, P3 ;  /* 0x000000ffa600720c */ /* 0x000fe20001f44270 */
[--C-:B------:R-:W-:Y:S01]  /*b2e0*/  IMAD.X R27, R4, 0x1, R31.reuse, P1 ;  /* 0x00000001041b7824 */ /* 0x100fe200008e061f */
[----:B------:R-:W-:Y:S01]  /*b2f0*/  ISETP.GT.AND P1, PT, R166, RZ, P5 ;  /* 0x000000ffa600720c */ /* 0x000fe20002f24270 */
[----:B------:R-:W-:Y:S01]  /*b300*/  IMAD.X R31, R20, 0x1, R31, P6 ;  /* 0x00000001141f7824 */ /* 0x000fe200030e061f */
[----:B------:R-:W-:-:S02]  /*b310*/  IADD3 R28, P6, R6, R32, RZ ;  /* 0x00000020061c7210 */ /* 0x000fc40007fde0ff */
[----:B------:R-:W-:Y:S01]  /*b320*/  ISETP.GT.AND P3, PT, R166, 0x8, P3 ;  /* 0x00000008a600780c */ /* 0x000fe20001f64270 */
[-C--:B0-----:R-:W-:Y:S01]  /*b330*/  FMUL R21, R150, R11.reuse ;  /* 0x0000000b96157220 */ /* 0x081fe20000400000 */
[----:B------:R-:W-:Y:S01]  /*b340*/  ISETP.GT.AND P5, PT, R166, 0x8, P5 ;  /* 0x00000008a600780c */ /* 0x000fe20002fa4270 */
[----:B------:R-:W-:Y:S01]  /*b350*/  IMAD.X R29, R4, 0x1, R33, P6 ;  /* 0x00000001041d7824 */ /* 0x000fe200030e0621 */
[----:B------:R-:W-:Y:S01]  /*b360*/  IADD3 R4, P6, R19, R32, RZ ;  /* 0x0000002013047210 */ /* 0x000fe20007fde0ff */
[----:B------:R-:W-:-:S04]  /*b370*/  FMUL R19, R148, R11 ;  /* 0x0000000b94137220 */ /* 0x000fc80000400000 */
[----:B------:R-:W-:Y:S01]  /*b380*/  IMAD.X R5, R20, 0x1, R33, P6 ;  /* 0x0000000114057824 */ /* 0x000fe200030e0621 */
[----:B------:R1:W-:Y:S04]  /*b390*/  @P2 STG.E desc[UR16][R26.64], R19 ;  /* 0x000000131a002986 */ /* 0x0003e8000c101910 */
[----:B------:R1:W-:Y:S04]  /*b3a0*/  @P1 STG.E desc[UR16][R28.64], R149 ;  /* 0x000000951c001986 */ /* 0x0003e8000c101910 */
[----:B------:R1:W-:Y:S04]  /*b3b0*/  @P3 STG.E desc[UR16][R30.64], R21 ;  /* 0x000000151e003986 */ /* 0x0003e8000c101910 */
[----:B------:R1:W-:Y:S02]  /*b3c0*/  @P5 STG.E desc[UR16][R4.64], R151 ;  /* 0x0000009704005986 */ /* 0x0003e4000c101910 */
.L_x_281:
[----:B------:R-:W-:Y:S05]  /*b3d0*/  BSYNC B0 ;  /* 0x0000000000007941 */ /* 0x000fea0003800000 */
.L_x_29:
[C---:B------:R-:W-:Y:S01]  /*b3e0*/  LEA R2, P1, R8.reuse, R2, 0x1 ;  /* 0x0000000208027211 */ /* 0x040fe200078208ff */
[----:B------:R-:W-:Y:S01]  /*b3f0*/  ULDC.64 UR8, c[0x0][0x750] ;  /* 0x0001d40000087ab9 */ /* 0x000fe20000000a00 */
[----:B01----:R-:W-:Y:S01]  /*b400*/  IMAD.U32 R4, RZ, RZ, UR13 ;  /* 0x0000000dff047e24 */ /* 0x003fe2000f8e00ff */
[----:B------:R-:W-:Y:S01]  /*b410*/  PRMT R19, RZ, 0x7610, R19 ;  /* 0x00007610ff137816 */ /* 0x000fe20000000013 */
[----:B------:R-:W-:Y:S01]  /*b420*/  IMAD.MOV.U32 R6, RZ, RZ, -0x1 ;  /* 0xffffffffff067424 */ /* 0x000fe200078e00ff */
[----:B------:R-:W-:Y:S01]  /*b430*/  LEA.HI.X R3, R8, R3, R0, 0x1, P1 ;  /* 0x0000000308037211 */ /* 0x000fe200008f0c00 */
[----:B------:R0:W-:Y:S01]  /*b440*/  SYNCS.ARRIVE.TRANS64.A1T0 RZ, [R4+UR20], RZ ;  /* 0x000000ff04ff79a7 */ /* 0x0001e20008100014 */
[----:B------:R-:W-:Y:S01]  /*b450*/  ISETP.GE.U32.AND P1, PT, R2, UR8, PT ;  /* 0x0000000802007c0c */ /* 0x000fe2000bf26070 */
[----:B------:R-:W-:-:S03]  /*b460*/  IMAD.MOV.U32 R5, RZ, RZ, -0x1 ;  /* 0xffffffffff057424 */ /* 0x000fc600078e00ff */
[----:B------:R-:W-:Y:S01]  /*b470*/  ISETP.GE.U32.AND.EX P1, PT, R3, UR9, PT, P1 ;  /* 0x0000000903007c0c */ /* 0x000fe2000bf26110 */
[----:B0-----:R-:W-:-:S12]  /*b480*/  IMAD.MOV.U32 R4, RZ, RZ, -0x1 ;  /* 0xffffffffff047424 */ /* 0x001fd800078e00ff */
[----:B------:R-:W-:Y:S05]  /*b490*/  @P1 BRA `(.L_x_282) ;  /* 0x0000000400601947 */ /* 0x000fea0003800000 */
[----:B------:R-:W0:Y:S01]  /*b4a0*/  S2R R30, SR_CTAID.X ;  /* 0x00000000001e7919 */ /* 0x000e220000002500 */
[----:B------:R-:W1:Y:S01]  /*b4b0*/  LDC.64 R24, c[0x0][0x728] ;  /* 0x0001ca00ff187b82 */ /* 0x000e620000000a00 */
[----:B------:R-:W-:Y:S01]  /*b4c0*/  ULDC UR8, c[0x0][0x150] ;  /* 0x0000540000087ab9 */ /* 0x000fe20000000800 */
[----:B----4-:R-:W-:Y:S01]  /*b4d0*/  IMAD.MOV.U32 R22, RZ, RZ, R2 ;  /* 0x000000ffff167224 */ /* 0x010fe200078e0002 */
[----:B--2---:R-:W2:Y:S01]  /*b4e0*/  S2R R32, SR_CTAID.Y ;  /* 0x0000000000207919 */ /* 0x004ea20000002600 */
[----:B------:R-:W-:-:S04]  /*b4f0*/  IMAD.MOV.U32 R23, RZ, RZ, R3 ;  /* 0x000000ffff177224 */ /* 0x000fc800078e0003 */
[----:B------:R-:W4:Y:S08]  /*b500*/  LDC R33, c[0x0][0x144] ;  /* 0x00005100ff217b82 */ /* 0x000f300000000800 */
[----:B------:R-:W2:Y:S08]  /*b510*/  LDC R6, c[0x0][0x730] ;  /* 0x0001cc00ff067b82 */ /* 0x000eb00000000800 */
[----:B------:R-:W2:Y:S01]  /*b520*/  LDC.64 R28, c[0x0][0x720] ;  /* 0x0001c800ff1c7b82 */ /* 0x000ea20000000a00 */
[----:B-1----:R-:W-:-:S04]  /*b530*/  ISETP.NE.U32.AND P1, PT, R24, RZ, PT ;  /* 0x000000ff1800720c */ /* 0x002fc80003f25070 */
[----:B------:R-:W-:Y:S02]  /*b540*/  ISETP.NE.AND.EX P1, PT, R25, RZ, PT, P1 ;  /* 0x000000ff1900720c */ /* 0x000fe40003f25310 */
[----:B0-----:R-:W-:-:S05]  /*b550*/  I2FP.F32.U32 R4, R30 ;  /* 0x0000001e00047245 */ /* 0x001fca0000201000 */
[----:B------:R-:W-:-:S04]  /*b560*/  FMUL R4, R4, UR8 ;  /* 0x0000000804047c20 */ /* 0x000fc80008400000 */
[----:B------:R0:W1:Y:S02]  /*b570*/  F2I.U32.TRUNC.NTZ R31, R4 ;  /* 0x00000004001f7305 */ /* 0x000064000020f000 */
[----:B----4-:R-:W-:Y:S05]  /*b580*/  @!P1 BRA `(.L_x_283) ;  /* 0x0000000000289947 */ /* 0x010fea0003800000 */
[----:B------:R-:W4:Y:S02]  /*b590*/  LDC R5, c[0x0][0x734] ;  /* 0x0001cd00ff057b82 */ /* 0x000f240000000800 */
[----:B----4-:R-:W-:-:S05]  /*b5a0*/  IADD3 R19, P1, R2, R5, RZ ;  /* 0x0000000502137210 */ /* 0x010fca0007f3e0ff */
[----:B------:R-:W-:-:S04]  /*b5b0*/  IMAD.X R27, RZ, RZ, R3, P1 ;  /* 0x000000ffff1b7224 */ /* 0x000fc800008e0603 */
[----:B0-----:R-:W-:-:S04]  /*b5c0*/  IMAD.WIDE.U32 R4, R27, R24, RZ ;  /* 0x000000181b047225 */ /* 0x001fc800078e00ff */
[----:B------:R-:W-:-:S04]  /*b5d0*/  IMAD.WIDE.U32 R20, P1, R19, R25, R4 ;  /* 0x0000001913147225 */ /* 0x000fc80007820004 */
[----:B------:R-:W-:-:S04]  /*b5e0*/  IMAD.WIDE.U32 R4, R19, R24, RZ ;  /* 0x0000001813047225 */ /* 0x000fc800078e00ff */
[----:B------:R-:W-:Y:S01]  /*b5f0*/  IMAD.X R23, RZ, RZ, RZ, P1 ;  /* 0x000000ffff177224 */ /* 0x000fe200008e06ff */
[----:B------:R-:W-:Y:S01]  /*b600*/  IADD3 RZ, P1, R5, R20, RZ ;  /* 0x0000001405ff7210 */ /* 0x000fe20007f3e0ff */
[----:B------:R-:W-:-:S04]  /*b610*/  IMAD.MOV.U32 R22, RZ, RZ, R21 ;  /* 0x000000ffff167224 */ /* 0x000fc800078e0015 */
[----:B------:R-:W-:-:S08]  /*b620*/  IMAD.WIDE.U32.X R22, R27, R25, R22, P1 ;  /* 0x000000191b167225 */ /* 0x000fd000008e0416 */
.L_x_283:
[----:B------:R-:W4:Y:S01]  /*b630*/  LDC.64 R36, c[0x0][0x740] ;  /* 0x0001d000ff247b82 */ /* 0x000f220000000a00 */
[-C--:B--2---:R-:W-:Y:S01]  /*b640*/  SHF.R.U64 R26, R22, R6.reuse, R23 ;  /* 0x00000006161a7219 */ /* 0x084fe20000001217 */
[----:B-1----:R-:W-:Y:S01]  /*b650*/  IMAD.MOV R31, RZ, RZ, -R31 ;  /* 0x000000ffff1f7224 */ /* 0x002fe200078e0a1f */
[----:B0-----:R-:W-:Y:S01]  /*b660*/  SHF.R.U32.HI R4, RZ, R6, R23 ;  /* 0x00000006ff047219 */ /* 0x001fe20000011617 */
[----:B------:R-:W-:Y:S01]  /*b670*/  ULDC UR8, c[0x0][0x154] ;  /* 0x0000550000087ab9 */ /* 0x000fe20000000800 */
[----:B------:R-:W-:Y:S01]  /*b680*/  IADD3 R19, P1, RZ, -R26, RZ ;  /* 0x8000001aff137210 */ /* 0x000fe20007f3e0ff */
[----:B------:R-:W-:Y:S02]  /*b690*/  IMAD R31, R33, R31, R30 ;  /* 0x0000001f211f7224 */ /* 0x000fe400078e021e */
[----:B------:R-:W0:Y:S01]  /*b6a0*/  LDC R20, c[0x0][0x718] ;  /* 0x0001c600ff147b82 */ /* 0x000e220000000800 */
[----:B------:R-:W-:Y:S02]  /*b6b0*/  IMAD.MOV.U32 R21, RZ, RZ, -0x1 ;  /* 0xffffffffff157424 */ /* 0x000fe400078e00ff */
[----:B------:R-:W-:-:S02]  /*b6c0*/  IMAD.X R5, RZ, RZ, ~R4, P1 ;  /* 0x000000ffff057224 */ /* 0x000fc400008e0e04 */
[----:B------:R-:W-:Y:S02]  /*b6d0*/  IMAD.MOV.U32 R23, RZ, RZ, 0x1 ;  /* 0x00000001ff177424 */ /* 0x000fe400078e00ff */
[-C--:B------:R-:W-:Y:S01]  /*b6e0*/  IMAD R6, R5, R28.reuse, RZ ;  /* 0x0000001c05067224 */ /* 0x080fe200078e02ff */
[----:B------:R-:W1:Y:S01]  /*b6f0*/  LDC R22, c[0x0][0x708] ;  /* 0x0001c200ff167b82 */ /* 0x000e620000000800 */
[----:B------:R-:W-:-:S04]  /*b700*/  IMAD.WIDE.U32 R4, R19, R28, R2 ;  /* 0x0000001c13047225 */ /* 0x000fc800078e0002 */
[----:B------:R-:W-:Y:S01]  /*b710*/  IMAD R19, R19, R29, R6 ;  /* 0x0000001d13137224 */ /* 0x000fe200078e0206 */
[----:B------:R-:W-:Y:S02]  /*b720*/  I2FP.F32.U32 R6, R32 ;  /* 0x0000002000067245 */ /* 0x000fe40000201000 */
[----:B------:R-:W2:Y:S01]  /*b730*/  LDC R34, c[0x0][0x758] ;  /* 0x0001d600ff227b82 */ /* 0x000ea20000000800 */
[----:B------:R-:W-:Y:S01]  /*b740*/  IMAD.IADD R5, R5, 0x1, R19 ;  /* 0x0000000105057824 */ /* 0x000fe200078e0213 */
[----:B----4-:R-:W-:Y:S01]  /*b750*/  ISETP.NE.U32.AND P1, PT, R36, RZ, PT ;  /* 0x000000ff2400720c */ /* 0x010fe20003f25070 */
[----:B------:R-:W-:-:S03]  /*b760*/  FMUL R19, R6, UR8 ;  /* 0x0000000806137c20 */ /* 0x000fc60008400000 */
[----:B------:R-:W-:Y:S01]  /*b770*/  ISETP.NE.AND.EX P1, PT, R37, RZ, PT, P1 ;  /* 0x000000ff2500720c */ /* 0x000fe20003f25310 */
[----:B------:R4:W2:Y:S01]  /*b780*/  F2I.U32.TRUNC.NTZ R27, R19 ;  /* 0x00000013001b7305 */ /* 0x0008a2000020f000 */
[----:B------:R-:W3:Y:S01]  /*b790*/  LDC R29, c[0x0][0x148] ;  /* 0x00005200ff1d7b82 */ /* 0x000ee20000000800 */
[-CC-:B0-----:R-:W-:Y:S02]  /*b7a0*/  SHF.R.U64 R24, R4, R20.reuse, R5.reuse ;  /* 0x0000001404187219 */ /* 0x181fe40000001205 */
[----:B------:R-:W-:-:S05]  /*b7b0*/  SHF.R.U32.HI R5, RZ, R20, R5 ;  /* 0x00000014ff057219 */ /* 0x000fca0000011605 */
[----:B------:R-:W0:Y:S01]  /*b7c0*/  LDC R30, c[0x0][0x700] ;  /* 0x0001c000ff1e7b82 */ /* 0x000e220000000800 */
[-CC-:B-1----:R-:W-:Y:S02]  /*b7d0*/  SHF.R.U64 R6, R24, R22.reuse, R5.reuse ;  /* 0x0000001618067219 */ /* 0x182fe40000001205 */
[----:B------:R-:W-:-:S05]  /*b7e0*/  SHF.R.U32.HI R5, RZ, R22, R5 ;  /* 0x00000016ff057219 */ /* 0x000fca0000011605 */
[----:B------:R-:W1:Y:S01]  /*b7f0*/  LDC R35, c[0x0][0x748] ;  /* 0x0001d200ff237b82 */ /* 0x000e620000000800 */
[-CC-:B--2---:R-:W-:Y:S02]  /*b800*/  SHF.R.U64 R28, R6, R34.reuse, R5.reuse ;  /* 0x00000022061c7219 */ /* 0x184fe40000001205 */
[-C--:B------:R-:W-:Y:S02]  /*b810*/  SHF.L.U32 R21, R21, R34.reuse, RZ ;  /* 0x0000002215157219 */ /* 0x080fe400000006ff */
[-C--:B------:R-:W-:Y:S01]  /*b820*/  SHF.R.U32.HI R5, RZ, R34.reuse, R5 ;  /* 0x00000022ff057219 */ /* 0x080fe20000011605 */
[----:B------:R-:W-:Y:S01]  /*b830*/  IMAD.MOV.U32 R4, RZ, RZ, R28 ;  /* 0x000000ffff047224 */ /* 0x000fe200078e001c */
[----:B------:R-:W-:Y:S01]  /*b840*/  SHF.L.U32 R34, R23, R34, RZ ;  /* 0x0000002217227219 */ /* 0x000fe200000006ff */
[----:B------:R-:W2:Y:S01]  /*b850*/  LDC R38, c[0x0][0x738] ;  /* 0x0001ce00ff267b82 */ /* 0x000ea20000000800 */
[----:B------:R-:W-:-:S07]  /*b860*/  LOP3.LUT R33, RZ, R21, RZ, 0x33, !PT ;  /* 0x00000015ff217212 */ /* 0x000fce00078e33ff */
[----:B------:R-:W0:Y:S01]  /*b870*/  LDC R39, c[0x0][0x710] ;  /* 0x0001c400ff277b82 */ /* 0x000e220000000800 */
[----:B----4-:R-:W-:Y:S05]  /*b880*/  @!P1 BRA `(.L_x_284) ;  /* 0x0000000000289947 */ /* 0x010fea0003800000 */
[----:B------:R-:W4:Y:S02]  /*b890*/  LDC R19, c[0x0][0x74c] ;  /* 0x0001d300ff137b82 */ /* 0x000f240000000800 */
[----:B----4-:R-:W-:-:S05]  /*b8a0*/  IADD3 R19, P1, R28, R19, RZ ;  /* 0x000000131c137210 */ /* 0x010fca0007f3e0ff */
        /* <DEDUP_REMOVED lines=8> */
.L_x_284:
[----:B-1----:R-:W-:Y:S01]  /*b930*/  SHF.R.U64 R4, R4, R35, R5 ;  /* 0x0000002304047219 */ /* 0x002fe20000001205 */
[----:B0-----:R-:W-:Y:S01]  /*b940*/  VIADD R21, R30, 0xffffffff ;  /* 0xffffffff1e157836 */ /* 0x001fe20000000000 */
[----:B------:R-:W-:Y:S01]  /*b950*/  LOP3.LUT R19, R6, R33, RZ, 0xc0, !PT ;  /* 0x0000002106137212 */ /* 0x000fe200078ec0ff */
[----:B------:R-:W-:Y:S02]  /*b960*/  IMAD.MOV R27, RZ, RZ, -R27 ;  /* 0x000000ffff1b7224 */ /* 0x000fe400078e0a1b */
[----:B------:R-:W-:Y:S01]  /*b970*/  IMAD.MOV R5, RZ, RZ, -R4 ;  /* 0x000000ffff057224 */ /* 0x000fe200078e0a04 */
[----:B------:R-:W-:Y:S01]  /*b980*/  LOP3.LUT R21, R24, R21, RZ, 0xc0, !PT ;  /* 0x0000001518157212 */ /* 0x000fe200078ec0ff */
[----:B------:R-:W-:Y:S02]  /*b990*/  IMAD R6, R34, R4, R19 ;  /* 0x0000000422067224 */ /* 0x000fe400078e0213 */
[----:B---3--:R-:W-:Y:S02]  /*b9a0*/  @P4 IMAD R31, R29, R27, R32 ;  /* 0x0000001b1d1f4224 */ /* 0x008fe400078e0220 */
[----:B--2---:R-:W-:-:S02]  /*b9b0*/  IMAD R4, R5, R38, R28 ;  /* 0x0000002605047224 */ /* 0x004fc400078e021c */
[----:B------:R-:W-:Y:S02]  /*b9c0*/  IMAD R6, R6, R39, R31 ;  /* 0x0000002706067224 */ /* 0x000fe400078e021f */
[----:B------:R-:W-:Y:S02]  /*b9d0*/  IMAD R21, R4, R30, R21 ;  /* 0x0000001e04157224 */ /* 0x000fe400078e0215 */
[----:B------:R-:W-:Y:S02]  /*b9e0*/  IMAD.MOV.U32 R19, RZ, RZ, 0x1 ;  /* 0x00000001ff137424 */ /* 0x000fe400078e00ff */
[----:B------:R-:W-:Y:S01]  /*b9f0*/  IMAD.MOV.U32 R4, RZ, RZ, R26 ;  /* 0x000000ffff047224 */ /* 0x000fe200078e001a */
[----:B------:R-:W-:Y:S02]  /*ba00*/  SEL R5, R21, R6, !P4 ;  /* 0x0000000615057207 */ /* 0x000fe40006000000 */
[----:B------:R-:W-:-:S07]  /*ba10*/  SEL R6, R6, R21, !P4 ;  /* 0x0000001506067207 */ /* 0x000fce0006000000 */
.L_x_282:
[----:B------:R-:W-:Y:S02]  /*ba20*/  LOP3.LUT P1, RZ, R19, 0xff, RZ, 0xc0, !PT ;  /* 0x000000ff13ff7812 */ /* 0x000fe4000782c0ff */
[----:B------:R-:W-:-:S11]  /*ba30*/  LOP3.LUT R165, R165, 0x1, RZ, 0x3c, !PT ;  /* 0x00000001a5a57812 */ /* 0x000fd600078e3cff */
[----:B------:R-:W-:Y:S05]  /*ba40*/  @P1 BRA `(.L_x_285) ;  /* 0xffffff5800f01947 */ /* 0x000fea000383ffff */
[----:B------:R-:W-:Y:S05]  /*ba50*/  EXIT ;  /* 0x000000000000794d */ /* 0x000fea0003800000 */
.L_x_17:
[----:B------:R-:W-:-:S08]  /*ba60*/  ISETP.NE.AND P0, PT, R13, RZ, PT ;  /* 0x000000ff0d00720c */ /* 0x000fd00003f05270 */
[----:B--23-5:R-:W0:-:S00]  /*ba70*/  USETMAXREG.DEALLOC.CTAPOOL 0x28 ;  /* 0x00000028000079c8 */ /* 0x02ce0000080e0500 */
[----:B------:R-:W-:Y:S05]  /*ba80*/  @P0 EXIT ;  /* 0x000000000000094d */ /* 0x000fea0003800000 */
[----:B0-----:R-:W-:Y:S01]  /*ba90*/  LOP3.LUT P0, RZ, R18, 0xff, RZ, 0xc0, !PT ;  /* 0x000000ff12ff7812 */ /* 0x001fe2000780c0ff */
[----:B------:R-:W-:Y:S02]  /*baa0*/  IMAD.MOV.U32 R12, RZ, RZ, 0x1 ;  /* 0x00000001ff0c7424 */ /* 0x000fe400078e00ff */
[----:B------:R-:W-:-:S10]  /*bab0*/  IMAD.MOV.U32 R13, RZ, RZ, RZ ;  /* 0x000000ffff0d7224 */ /* 0x000fd400078e00ff */
[----:B------:R-:W-:Y:S05]  /*bac0*/  @!P0 BRA `(.L_x_286) ;  /* 0x0000000c008c8947 */ /* 0x000fea0003800000 */
[----:B------:R-:W0:Y:S01]  /*bad0*/  S2R R18, SR_CgaCtaId ;  /* 0x0000000000127919 */ /* 0x000e220000008800 */
[----:B------:R-:W-:Y:S01]  /*bae0*/  LOP3.LUT P0, RZ, R14, 0x1f, RZ, 0xc0, !PT ;  /* 0x0000001f0eff7812 */ /* 0x000fe2000780c0ff */
[----:B------:R-:W-:Y:S01]  /*baf0*/  ULDC UR5, c[0x0][0x758] ;  /* 0x0001d60000057ab9 */ /* 0x000fe20000000800 */
[----:B------:R-:W-:Y:S01]  /*bb00*/  UMOV UR7, 0xffffffff ;  /* 0xffffffff00077882 */ /* 0x000fe20000000000 */
[----:B------:R-:W-:Y:S01]  /*bb10*/  BSSY B0, `(.L_x_286) ;  /* 0x00000de000007945 */ /* 0x000fe20003800000 */
[C---:B------:R-:W-:Y:S01]  /*bb20*/  ISETP.NE.AND P2, PT, R15.reuse, RZ, PT ;  /* 0x000000ff0f00720c */ /* 0x040fe20003f45270 */
[----:B------:R-:W-:Y:S01]  /*bb30*/  USHF.L.U32 UR7, UR7, UR5, URZ ;  /* 0x0000000507077299 */ /* 0x000fe2000800063f */
[----:B------:R-:W-:Y:S01]  /*bb40*/  ISETP.NE.OR P0, PT, R15, RZ, !P0 ;  /* 0x000000ff0f00720c */ /* 0x000fe20004705670 */
[----:B------:R-:W-:Y:S01]  /*bb50*/  IMAD.MOV.U32 R15, RZ, RZ, 0x1 ;  /* 0x00000001ff0f7424 */ /* 0x000fe200078e00ff */
[----:B------:R-:W-:Y:S01]  /*bb60*/  LOP3.LUT R14, R7, 0x2, RZ, 0xfc, !PT ;  /* 0x00000002070e7812 */ /* 0x000fe200078efcff */
[----:B------:R-:W-:Y:S01]  /*bb70*/  IMAD.MOV.U32 R12, RZ, RZ, 0x1 ;  /* 0x00000001ff0c7424 */ /* 0x000fe200078e00ff */
[----:B------:R-:W-:Y:S01]  /*bb80*/  ULDC UR4, c[0x0][0x700] ;  /* 0x0001c00000047ab9 */ /* 0x000fe20000000800 */
[----:B------:R-:W-:Y:S01]  /*bb90*/  IMAD.MOV.U32 R13, RZ, RZ, RZ ;  /* 0x000000ffff0d7224 */ /* 0x000fe200078e00ff */
[----:B------:R-:W-:Y:S01]  /*bba0*/  UMOV UR8, 0x1 ;  /* 0x0000000100087882 */ /* 0x000fe20000000000 */
[----:B------:R-:W-:-:S02]  /*bbb0*/  UIADD3 UR29, UR6, 0x1, URZ ;  /* 0x00000001061d7890 */ /* 0x000fc4000fffe03f */
[----:B------:R-:W-:Y:S02]  /*bbc0*/  UIADD3 UR4, UR4, -0x1, URZ ;  /* 0xffffffff04047890 */ /* 0x000fe4000fffe03f */
[----:B------:R-:W-:Y:S02]  /*bbd0*/  USHF.L.U32 UR5, UR8, UR5, URZ ;  /* 0x0000000508057299 */ /* 0x000fe4000800063f */
[----:B------:R-:W-:Y:S01]  /*bbe0*/  ULOP3.LUT UR7, URZ, UR7, URZ, 0x33, !UPT ;  /* 0x000000073f077292 */ /* 0x000fe2000f8e333f */
[----:B------:R-:W-:Y:S01]  /*bbf0*/  ULDC.64 UR30, c[0x0][0x198] ;  /* 0x00006600001e7ab9 */ /* 0x000fe20000000a00 */
[C---:B0-----:R-:W-:Y:S02]  /*bc00*/  IMAD.SHL.U32 R10, R18.reuse, 0x40, RZ ;  /* 0x00000040120a7824 */ /* 0x041fe400078e00ff */
[C---:B------:R-:W-:Y:S02]  /*bc10*/  IMAD.SHL.U32 R17, R18.reuse, 0x20, RZ ;  /* 0x0000002012117824 */ /* 0x040fe400078e00ff */
[----:B------:R-:W-:Y:S01]  /*bc20*/  IMAD.SHL.U32 R16, R18, 0x800, RZ ;  /* 0x0000080012107824 */ /* 0x000fe200078e00ff */
[----:B------:R-:W-:Y:S01]  /*bc30*/  R2UR UR10, R10 ;  /* 0x000000000a0a72ca */ /* 0x000fe200000e0000 */
[----:B------:R-:W-:Y:S01]  /*bc40*/  IMAD.SHL.U32 R18, R18, 0x200, RZ ;  /* 0x0000020012127824 */ /* 0x000fe200078e00ff */
[----:B------:R-:W-:-:S02]  /*bc50*/  LOP3.LUT R17, R17, 0x20, RZ, 0xc0, !PT ;  /* 0x0000002011117812 */ /* 0x000fc400078ec0ff */
[----:B------:R-:W-:Y:S02]  /*bc60*/  LOP3.LUT R16, R16, 0x800, RZ, 0xc0, !PT ;  /* 0x0000080010107812 */ /* 0x000fe400078ec0ff */
[----:B------:R-:W-:-:S07]  /*bc70*/  LOP3.LUT R18, R18, 0x200, RZ, 0xc0, !PT ;  /* 0x0000020012127812 */ /* 0x000fce00078ec0ff */
[----:B------:R-:W-:-:S12]  /*bc80*/  ULOP3.LUT UR10, UR10, 0x40, URZ, 0xc0, !UPT ;  /* 0x000000400a0a7892 */ /* 0x000fd8000f8ec03f */
.L_x_298:
[----:B------:R-:W-:-:S03]  /*bc90*/  UMOV UR8, 0xffffffff ;  /* 0xffffffff00087882 */ /* 0x000fc60000000000 */
[----:B------:R-:W-:Y:S05]  /*bca0*/  BRA.DIV UR8, `(.L_x_287) ;  /* 0x0000000e08f87947 */ /* 0x000fea000b800000 */
[----:B------:R-:W-:-:S13]  /*bcb0*/  ELECT P1, URZ, PT ;  /* 0x00000000003f782f */ /* 0x000fda0003820000 */
.L_x_310:
[----:B------:R-:W0:Y:S01]  /*bcc0*/  LDC R10, c[0x0][0x604] ;  /* 0x00018100ff0a7b82 */ /* 0x000e220000000800 */
[----:B------:R-:W-:Y:S01]  /*bcd0*/  BSSY B1, `(.L_x_288) ;  /* 0x000004e000017945 */ /* 0x000fe20003800000 */
[----:B0-----:R-:W-:-:S13]  /*bce0*/  ISETP.LT.OR P1, PT, R10, 0x1, !P1 ;  /* 0x000000010a00780c */ /* 0x001fda0004f21670 */
[----:B------:R-:W-:Y:S05]  /*bcf0*/  @P1 BRA `(.L_x_289) ;  /* 0x00000004002c1947 */ /* 0x000fea0003800000 */
[----:B------:R-:W-:Y:S02]  /*bd00*/  IMAD.SHL.U32 R20, R5, 0x100, RZ ;  /* 0x0000010005147824 */ /* 0x000fe400078e00ff */
[----:B------:R-:W-:Y:S02]  /*bd10*/  IMAD R27, R6, 0x40, R17 ;  /* 0x00000040061b7824 */ /* 0x000fe400078e0211 */
[----:B------:R-:W-:Y:S02]  /*bd20*/  IMAD.MOV.U32 R23, RZ, RZ, RZ ;  /* 0x000000ffff177224 */ /* 0x000fe400078e00ff */
[----:B------:R-:W-:Y:S02]  /*bd30*/  IMAD.MOV.U32 R24, RZ, RZ, 0x40 ;  /* 0x00000040ff187424 */ /* 0x000fe400078e00ff */
[----:B------:R-:W-:Y:S02]  /*bd40*/  IMAD.U32 R25, RZ, RZ, UR29 ;  /* 0x0000001dff197e24 */ /* 0x000fe4000f8e00ff */
[----:B------:R-:W-:-:S02]  /*bd50*/  IMAD.MOV.U32 R5, RZ, RZ, R12 ;  /* 0x000000ffff057224 */ /* 0x000fc400078e000c */
[----:B------:R-:W-:Y:S02]  /*bd60*/  IMAD.MOV.U32 R11, RZ, RZ, R13 ;  /* 0x000000ffff0b7224 */ /* 0x000fe400078e000d */
[----:B------:R-:W-:-:S07]  /*bd70*/  IMAD.MOV.U32 R26, RZ, RZ, RZ ;  /* 0x000000ffff1a7224 */ /* 0x000fce00078e00ff */
.L_x_293:
[----:B------:R-:W0:Y:S01]  /*bd80*/  S2R R19, SR_CgaCtaId ;  /* 0x0000000000137919 */ /* 0x000e220000008800 */
[----:B------:R-:W-:-:S04]  /*bd90*/  MOV R10, 0x400 ;  /* 0x00000400000a7802 */ /* 0x000fc80000000f00 */
[----:B0-----:R-:W-:Y:S02]  /*bda0*/  LEA R22, R19, R10, 0x18 ;  /* 0x0000000a13167211 */ /* 0x001fe400078ec0ff */
[----:B------:R-:W-:Y:S01]  /*bdb0*/  SHF.L.U32 R10, R5, 0x1f, RZ ;  /* 0x0000001f050a7819 */ /* 0x000fe200000006ff */
[----:B------:R-:W0:Y:S02]  /*bdc0*/  @!P2 LDC R19, c[0x0][0x640] ;  /* 0x00019000ff13ab82 */ /* 0x000e240000000800 */
[----:B------:R-:W-:-:S04]  /*bdd0*/  IMAD R21, R11, 0x8, R22 ;  /* 0x000000080b157824 */ /* 0x000fc800078e0216 */
[----:B------:R-:W1:Y:S02]  /*bde0*/  SYNCS.PHASECHK.TRANS64.TRYWAIT P1, [R21+URZ+0x18], R10 ;  /* 0x0000180a150075a7 */ /* 0x000e64000802017f */
[----:B-1----:R-:W-:Y:S05]  /*bdf0*/  @!P1 BRA `(.L_x_290) ;  /* 0x0000000c00c49947 */ /* 0x002fea0003800000 */
.L_x_311:
[----:B-1----:R-:W-:Y:S01]  /*be00*/  PRMT R10, R14, 0x9910, RZ ;  /* 0x000099100e0a7816 */ /* 0x002fe200000000ff */
[----:B0-----:R0:W-:Y:S03]  /*be10*/  @!P2 SYNCS.ARRIVE.TRANS64 RZ, [R21+URZ], R19 ;  /* 0x0000001315ffa9a7 */ /* 0x0011e6000800003f */
[----:B------:R-:W-:-:S13]  /*be20*/  ISETP.NE.AND P1, PT, R10, 0x2, PT ;  /* 0x000000020a00780c */ /* 0x000fda0003f25270 */
[----:B0-----:R-:W-:Y:S05]  /*be30*/  @P1 BRA `(.L_x_291) ;  /* 0x0000000000041947 */ /* 0x001fea0003800000 */
[----:B------:R-:W-:Y:S01]  /*be40*/  BPT.TRAP 0x1 ;  /* 0x000000040000795c */ /* 0x000fe20000300000 */
.L_x_291:
[----:B------:R-:W-:Y:S05]  /*be50*/  @P0 BRA `(.L_x_292) ;  /* 0x0000000000040947 */ /* 0x000fea0003800000 */
[----:B------:R-:W-:Y:S01]  /*be60*/  BPT.TRAP 0x1 ;  /* 0x000000040000795c */ /* 0x000fe20000300000 */
.L_x_292:
[C---:B------:R-:W-:Y:S01]  /*be70*/  IMAD R10, R11.reuse, 0x1000, R16 ;  /* 0x000010000b0a7824 */ /* 0x040fe200078e0210 */
[----:B------:R-:W-:Y:S01]  /*be80*/  R2UR UR19, R22 ;  /* 0x00000000161372ca */ /* 0x000fe200000e0000 */
[--C-:B------:R-:W-:Y:S01]  /*be90*/  IMAD R19, R11, 0x10000, R22.reuse ;  /* 0x000100000b137824 */ /* 0x100fe200078e0216 */
[----:B------:R-:W-:Y:S01]  /*bea0*/  R2UR UR18, R24 ;  /* 0x00000000181272ca */ /* 0x000fe200000e0000 */
[----:B------:R-:W-:Y:S01]  /*beb0*/  IMAD R10, R10, 0x2, R22 ;  /* 0x000000020a0a7824 */ /* 0x000fe200078e0216 */
[----:B------:R-:W-:Y:S01]  /*bec0*/  R2UR UR33, R21 ;  /* 0x00000000152172ca */ /* 0x000fe200000e0000 */
[----:B------:R-:W-:Y:S01]  /*bed0*/  VIADD R25, R25, 0xffffffff ;  /* 0xffffffff19197836 */ /* 0x000fe20000000000 */
[----:B------:R-:W-:Y:S01]  /*bee0*/  R2UR UR16, R19 ;  /* 0x00000000131072ca */ /* 0x000fe200000e0000 */
[----:B------:R-:W-:Y:S01]  /*bef0*/  UIADD3 UR14, UP0, UR30, 0xf0, URZ ;  /* 0x000000f01e0e7890 */ /* 0x000fe2000ff1e03f */
[----:B------:R-:W-:Y:S01]  /*bf00*/  R2UR UR32, R10 ;  /* 0x000000000a2072ca */ /* 0x000fe200000e0000 */
[----:B------:R-:W-:Y:S01]  /*bf10*/  IMAD R10, R11, 0x400, R18 ;  /* 0x000004000b0a7824 */ /* 0x000fe200078e0212 */
[----:B------:R-:W-:Y:S01]  /*bf20*/  R2UR UR36, R4 ;  /* 0x00000000042472ca */ /* 0x000fe200000e0000 */
[----:B------:R-:W-:Y:S01]  /*bf30*/  UIADD3 UR38, UP1, UR30, 0x1f0, URZ ;  /* 0x000001f01e267890 */ /* 0x000fe2000ff3e03f */
[----:B------:R-:W-:Y:S01]  /*bf40*/  R2UR UR34, R23 ;  /* 0x00000000172272ca */ /* 0x000fe200000e0000 */
[----:B------:R-:W-:Y:S01]  /*bf50*/  UIADD3 UR40, UP2, UR30, 0x2f0, URZ ;  /* 0x000002f01e287890 */ /* 0x000fe2000ff5e03f */
[----:B------:R-:W-:Y:S01]  /*bf60*/  R2UR UR8, R10 ;  /* 0x000000000a0872ca */ /* 0x000fe200000e0000 */
[----:B------:R-:W-:Y:S01]  /*bf70*/  UIADD3.X UR15, URZ, UR31, URZ, UP0, !UPT ;  /* 0x0000001f3f0f7290 */ /* 0x000fe200087fe43f */
[----:B------:R-:W-:Y:S01]  /*bf80*/  R2UR UR35, R27 ;  /* 0x000000001b2372ca */ /* 0x000fe200000e0000 */
[----:B------:R-:W-:Y:S01]  /*bf90*/  UIADD3.X UR39, URZ, UR31, URZ, UP1, !UPT ;  /* 0x0000001f3f277290 */ /* 0x000fe20008ffe43f */
[----:B------:R-:W-:Y:S01]  /*bfa0*/  R2UR UR11, R6 ;  /* 0x00000000060b72ca */ /* 0x000fe200000e0000 */
[----:B------:R-:W-:Y:S01]  /*bfb0*/  UIADD3.X UR41, URZ, UR31, URZ, UP2, !UPT ;  /* 0x0000001f3f297290 */ /* 0x000fe200097fe43f */
[----:B------:R-:W-:Y:S01]  /*bfc0*/  R2UR UR27, R20 ;  /* 0x00000000141b72ca */ /* 0x000fe200000e0000 */
[----:B------:R-:W-:Y:S01]  /*bfd0*/  UIADD3 UR32, UR32, 0x100, URZ ;  /* 0x0000010020207890 */ /* 0x000fe2000fffe03f */
[C---:B------:R-:W-:Y:S01]  /*bfe0*/  R2UR UR12, R26.reuse ;  /* 0x000000001a0c72ca */ /* 0x040fe200000e0000 */
[----:B------:R-:W-:Y:S01]  /*bff0*/  UIADD3 UR26, UR18, -0x40, URZ ;  /* 0xffffffc0121a7890 */ /* 0x000fe2000fffe03f */
[----:B------:R-:W-:Y:S01]  /*c000*/  ISETP.GT.AND P3, PT, R25, 0x1, PT ;  /* 0x000000011900780c */ /* 0x000fe20003f64270 */
[----:B------:R-:W-:Y:S01]  /*c010*/  UIADD3 UR24, UR16, 0x6100, URZ ;  /* 0x0000610010187890 */ /* 0x000fe2000fffe03f */
[----:B------:R-:W-:Y:S01]  /*c020*/  VIADD R11, R11, 0x1 ;  /* 0x000000010b0b7836 */ /* 0x000fe20000000000 */
[----:B------:R-:W-:Y:S01]  /*c030*/  UIADD3 UR8, UR19, 0x36100, UR8 ;  /* 0x0003610013087890 */ /* 0x000fe2000fffe008 */
[----:B------:R-:W-:Y:S01]  /*c040*/  VIADD R26, R26, 0x1 ;  /* 0x000000011a1a7836 */ /* 0x000fe20000000000 */
[----:B------:R-:W-:Y:S01]  /*c050*/  UIADD3 UR16, UR16, 0xe100, URZ ;  /* 0x0000e10010107890 */ /* 0x000fe2000fffe03f */
[----:B------:R-:W-:Y:S01]  /*c060*/  VIADD R24, R24, 0x80 ;  /* 0x0000008018187836 */ /* 0x000fe20000000000 */
[----:B------:R-:W-:Y:S01]  /*c070*/  UMOV UR21, 0x30000 ;  /* 0x0003000000157882 */ /* 0x000fe20000000000 */
[----:B------:R-:W-:Y:S01]  /*c080*/  UMOV UR22, 0x0 ;  /* 0x0000000000167882 */ /* 0x000fe20000000000 */
[----:B------:R-:W-:Y:S01]  /*c090*/  UMOV UR23, 0x10000000 ;  /* 0x1000000000177882 */ /* 0x000fe20000000000 */
[----:B------:R-:W-:Y:S01]  /*c0a0*/  ISETP.NE.AND P1, PT, R11, 0x3, PT ;  /* 0x000000030b00780c */ /* 0x000fe20003f25270 */
[----:B------:R-:W-:Y:S01]  /*c0b0*/  UMOV UR9, UR33 ;  /* 0x0000002100097c82 */ /* 0x000fe20008000000 */
[----:B------:R-:W-:Y:S01]  /*c0c0*/  UMOV UR13, UR36 ;  /* 0x00000024000d7c82 */ /* 0x000fe20008000000 */
[----:B------:R-:W-:Y:S01]  /*c0d0*/  UMOV UR25, UR33 ;  /* 0x0000002100197c82 */ /* 0x000fe20008000000 */
[----:B------:R-:W-:Y:S01]  /*c0e0*/  UMOV UR28, UR36 ;  /* 0x00000024001c7c82 */ /* 0x000fe20008000000 */
[----:B------:R0:W-:Y:S01]  /*c0f0*/  UTMALDG.3D.MULTICAST [UR32], [UR14], UR21, desc[UR22] ;  /* 0x000016200e0073b4 */ /* 0x0001e20008011815 */
[----:B------:R-:W-:Y:S01]  /*c100*/  UMOV UR17, UR33 ;  /* 0x0000002100117c82 */ /* 0x000fe20008000000 */
[----:B------:R-:W-:Y:S01]  /*c110*/  UMOV UR20, UR36 ;  /* 0x0000002400147c82 */ /* 0x000fe20008000000 */
[----:B------:R-:W-:Y:S01]  /*c120*/  UMOV UR19, UR27 ;  /* 0x0000001b00137c82 */ /* 0x000fe20008000000 */
[----:B------:R-:W-:Y:S01]  /*c130*/  SEL R10, RZ, 0x1, P1 ;  /* 0x00000001ff0a7807 */ /* 0x000fe20000800000 */
[----:B------:R-:W-:Y:S01]  /*c140*/  VIADD R23, R23, 0x40 ;  /* 0x0000004017177836 */ /* 0x000fe20000000000 */
[----:B------:R-:W-:Y:S01]  /*c150*/  SEL R11, R11, RZ, P1 ;  /* 0x000000ff0b0b7207 */ /* 0x000fe20000800000 */
[----:B------:R0:W-:Y:S01]  /*c160*/  UTMALDG.4D.MULTICAST [UR8], [UR38], UR21, desc[UR22] ;  /* 0x00001608260073b4 */ /* 0x0001e20008019815 */
[----:B------:R-:W-:Y:S01]  /*c170*/  LOP3.LUT R5, R5, R10, RZ, 0x3c, !PT ;  /* 0x0000000a05057212 */ /* 0x000fe200078e3cff */
[----:B------:R0:W-:Y:S01]  /*c180*/  UTMALDG.3D [UR24], [UR40], desc[UR22] ;  /* 0x00001618280075b4 */ /* 0x0001e20008011000 */
[----:B------:R0:W-:Y:S02]  /*c190*/  UTMALDG.3D [UR16], [UR40], desc[UR22] ;  /* 0x00001610280075b4 */ /* 0x0001e40008011000 */
[----:B0-----:R-:W-:Y:S05]  /*c1a0*/  @P3 BRA `(.L_x_293) ;  /* 0xfffffff800f43947 */ /* 0x001fea000383ffff */
.L_x_289:
[----:B------:R-:W-:Y:S05]  /*c1b0*/  BSYNC B1 ;  /* 0x0000000000017941 */ /* 0x000fea0003800000 */
.L_x_288:
[----:B------:R-:W-:Y:S01]  /*c1c0*/  LOP3.LUT P5, RZ, R15, 0xff, RZ, 0xc0, !PT ;  /* 0x000000ff0fff7812 */ /* 0x000fe200078ac0ff */
[----:B------:R-:W-:Y:S01]  /*c1d0*/  VIADD R6, R13, UR6 ;  /* 0x000000060d067c36 */ /* 0x000fe20008000000 */
[----:B------:R-:W-:Y:S01]  /*c1e0*/  ULDC.64 UR8, c[0x0][0x750] ;  /* 0x0001d40000087ab9 */ /* 0x000fe20000000a00 */
[----:B------:R-:W-:Y:S01]  /*c1f0*/  IMAD.U32 R11, RZ, RZ, UR6 ;  /* 0x00000006ff0b7e24 */ /* 0x000fe2000f8e00ff */
[----:B------:R-:W-:Y:S01]  /*c200*/  UISETP.GE.U32.AND UP0, UPT, UR6, 0x3, UPT ;  /* 0x000000030600788c */ /* 0x000fe2000bf06070 */
[----:B------:R-:W-:Y:S01]  /*c210*/  BSSY B1, `(.L_x_294) ;  /* 0x000006b000017945 */ /* 0x000fe20003800000 */
[----:B------:R-:W-:Y:S02]  /*c220*/  ISETP.GT.U32.AND P1, PT, R6, 0x2, PT ;  /* 0x000000020600780c */ /* 0x000fe40003f24070 */
[----:B------:R-:W-:Y:S02]  /*c230*/  PRMT R15, RZ, 0x7610, R15 ;  /* 0x00007610ff0f7816 */ /* 0x000fe4000000000f */
[----:B------:R-:W-:-:S02]  /*c240*/  ISETP.LT.U32.AND P1, PT, R11, 0x3, P1 ;  /* 0x000000030b00780c */ /* 0x000fc40000f21070 */
[----:B------:R-:W-:Y:S01]  /*c250*/  PLOP3.LUT P3, PT, PT, PT, UP0, 0x80, 0x0 ;  /* 0x000000000000781c */ /* 0x000fe20003f6f008 */
[----:B------:R-:W0:Y:S01]  /*c260*/  @P5 S2R R5, SR_CgaCtaId ;  /* 0x0000000000055919 */ /* 0x000e220000008800 */
[----:B------:R-:W-:-:S04]  /*c270*/  @P5 MOV R4, 0x400 ;  /* 0x0000040000045802 */ /* 0x000fc80000000f00 */
[----:B0-----:R-:W-:Y:S01]  /*c280*/  @P5 LEA R10, R5, R4, 0x18 ;  /* 0x00000004050a5211 */ /* 0x001fe200078ec0ff */
[----:B------:R-:W-:-:S03]  /*c290*/  IMAD.WIDE.U32 R4, R6, -0x55555555, RZ ;  /* 0xaaaaaaab06047825 */ /* 0x000fc600078e00ff */
[----:B------:R0:W-:Y:S01]  /*c2a0*/  @P5 SYNCS.ARRIVE.TRANS64.A1T0 RZ, [R10+URZ+0x68], RZ ;  /* 0x000068ff0aff59a7 */ /* 0x0001e2000810003f */
[----:B------:R-:W-:Y:S01]  /*c2b0*/  IADD3 R2, P5, R2, R8, RZ ;  /* 0x0000000802027210 */ /* 0x000fe20007fbe0ff */
[----:B------:R-:W-:Y:S01]  /*c2c0*/  IMAD.MOV.U32 R4, RZ, RZ, -0x1 ;  /* 0xffffffffff047424 */ /* 0x000fe200078e00ff */
[----:B------:R-:W-:Y:S02]  /*c2d0*/  SHF.R.U32.HI R11, RZ, 0x1, R5 ;  /* 0x00000001ff0b7819 */ /* 0x000fe40000011605 */
[----:B------:R-:W-:Y:S01]  /*c2e0*/  SEL R5, RZ, 0x1, !P1 ;  /* 0x00000001ff057807 */ /* 0x000fe20004800000 */
[----:B------:R-:W-:Y:S01]  /*c2f0*/  IMAD.X R3, R3, 0x1, R0, P5 ;  /* 0x0000000103037824 */ /* 0x000fe200028e0600 */
[----:B------:R-:W-:Y:S01]  /*c300*/  ISETP.GE.U32.AND P1, PT, R2, UR8, PT ;  /* 0x0000000802007c0c */ /* 0x000fe2000bf26070 */
[----:B------:R-:W-:Y:S01]  /*c310*/  IMAD R13, R11, -0x3, R6 ;  /* 0xfffffffd0b0d7824 */ /* 0x000fe200078e0206 */
[----:B------:R-:W-:Y:S01]  /*c320*/  LOP3.LUT R12, R12, R5, RZ, 0x3c, !PT ;  /* 0x000000050c0c7212 */ /* 0x000fe200078e3cff */
[----:B------:R-:W-:Y:S01]  /*c330*/  IMAD.MOV.U32 R6, RZ, RZ, -0x1 ;  /* 0xffffffffff067424 */ /* 0x000fe200078e00ff */
[----:B------:R-:W-:Y:S01]  /*c340*/  ISETP.GE.U32.AND.EX P1, PT, R3, UR9, PT, P1 ;  /* 0x0000000903007c0c */ /* 0x000fe2000bf26110 */
[----:B------:R-:W-:Y:S01]  /*c350*/  IMAD.MOV.U32 R5, RZ, RZ, -0x1 ;  /* 0xffffffffff057424 */ /* 0x000fe200078e00ff */
[----:B------:R-:W-:-:S02]  /*c360*/  @P3 LOP3.LUT R12, R12, 0x1, R11, 0x78, !PT ;  /* 0x000000010c0c3812 */ /* 0x000fc400078e780b */
[----:B0-----:R-:W-:-:S09]  /*c370*/  PRMT R10, RZ, 0x7610, R10 ;  /* 0x00007610ff0a7816 */ /* 0x001fd2000000000a */
[----:B------:R-:W-:Y:S05]  /*c380*/  @P1 BRA `(.L_x_295) ;  /* 0x00000004004c1947 */ /* 0x000fea0003800000 */
[----:B------:R-:W0:Y:S01]  /*c390*/  S2R R6, SR_CTAID.X ;  /* 0x0000000000067919 */ /* 0x000e220000002500 */
[----:B------:R-:W-:Y:S01]  /*c3a0*/  ULDC UR8, c[0x0][0x150] ;  /* 0x0000540000087ab9 */ /* 0x000fe20000000800 */
[----:B------:R-:W1:Y:S01]  /*c3b0*/  LDC R11, c[0x0][0x144] ;  /* 0x00005100ff0b7b82 */ /* 0x000e620000000800 */
[----:B------:R-:W-:Y:S01]  /*c3c0*/  ULDC UR12, c[0x0][0x730] ;  /* 0x0001cc00000c7ab9 */ /* 0x000fe20000000800 */
[----:B------:R-:W2:Y:S01]  /*c3d0*/  S2R R21, SR_CTAID.Y ;  /* 0x0000000000157919 */ /* 0x000ea20000002600 */
[----:B------:R-:W-:-:S05]  /*c3e0*/  ULDC UR13, c[0x0][0x154] ;  /* 0x00005500000d7ab9 */ /* 0x000fca0000000800 */
[----:B------:R-:W3:Y:S01]  /*c3f0*/  LDC R20, c[0x0][0x148] ;  /* 0x00005200ff147b82 */ /* 0x000ee20000000800 */
[----:B0-----:R-:W-:Y:S02]  /*c400*/  I2FP.F32.U32 R4, R6 ;  /* 0x0000000600047245 */ /* 0x001fe40000201000 */
[----:B--2---:R-:W-:-:S03]  /*c410*/  I2FP.F32.U32 R22, R21 ;  /* 0x0000001500167245 */ /* 0x004fc60000201000 */
[----:B------:R-:W-:Y:S01]  /*c420*/  FMUL R5, R4, UR8 ;  /* 0x0000000804057c20 */ /* 0x000fe20008400000 */
[----:B------:R-:W-:Y:S02]  /*c430*/  ULDC.64 UR8, c[0x0][0x728] ;  /* 0x0001ca0000087ab9 */ /* 0x000fe40000000a00 */
[----:B------:R-:W-:-:S03]  /*c440*/  ISETP.NE.U32.AND P1, PT, RZ, UR8, PT ;  /* 0x00000008ff007c0c */ /* 0x000fc6000bf25070 */
[----:B------:R-:W0:Y:S01]  /*c450*/  F2I.U32.TRUNC.NTZ R5, R5 ;  /* 0x0000000500057305 */ /* 0x000e22000020f000 */
[----:B------:R-:W-:Y:S01]  /*c460*/  ISETP.NE.AND.EX P1, PT, RZ, UR9, PT, P1 ;  /* 0x00000009ff007c0c */ /* 0x000fe2000bf25310 */
[----:B0-----:R-:W-:Y:S02]  /*c470*/  IMAD.MOV R4, RZ, RZ, -R5 ;  /* 0x000000ffff047224 */ /* 0x001fe400078e0a05 */
[----:B------:R-:W-:Y:S02]  /*c480*/  IMAD.MOV.U32 R5, RZ, RZ, R3 ;  /* 0x000000ffff057224 */ /* 0x000fe400078e0003 */
[----:B-1----:R-:W-:Y:S02]  /*c490*/  IMAD R6, R11, R4, R6 ;  /* 0x000000040b067224 */ /* 0x002fe400078e0206 */
[----:B------:R-:W-:-:S06]  /*c4a0*/  IMAD.MOV.U32 R4, RZ, RZ, R2 ;  /* 0x000000ffff047224 */ /* 0x000fcc00078e0002 */
[----:B---3--:R-:W-:Y:S05]  /*c4b0*/  @!P1 BRA `(.L_x_296) ;  /* 0x0000000000289947 */ /* 0x008fea0003800000 */
[----:B------:R-:W-:Y:S02]  /*c4c0*/  ULDC UR11, c[0x0][0x734] ;  /* 0x0001cd00000b7ab9 */ /* 0x000fe40000000800 */
[----:B------:R-:W-:-:S05]  /*c4d0*/  IADD3 R5, P1, R2, UR11, RZ ;  /* 0x0000000b02057c10 */ /* 0x000fca000ff3e0ff */
[----:B------:R-:W-:-:S04]  /*c4e0*/  IMAD.X R19, RZ, RZ, R3, P1 ;  /* 0x000000ffff137224 */ /* 0x000fc800008e0603 */
[----:B------:R-:W-:-:S04]  /*c4f0*/  IMAD.WIDE.U32 R10, R19, UR8, RZ ;  /* 0x00000008130a7c25 */ /* 0x000fc8000f8e00ff */
[----:B------:R-:W-:-:S04]  /*c500*/  IMAD.WIDE.U32 R10, P1, R5, UR9, R10 ;  /* 0x00000009050a7c25 */ /* 0x000fc8000f82000a */
[----:B------:R-:W-:-:S04]  /*c510*/  IMAD.WIDE.U32 R4, R5, UR8, RZ ;  /* 0x0000000805047c25 */ /* 0x000fc8000f8e00ff */
[----:B------:R-:W-:Y:S01]  /*c520*/  IMAD.MOV.U32 R4, RZ, RZ, R11 ;  /* 0x000000ffff047224 */ /* 0x000fe200078e000b */
[----:B------:R-:W-:Y:S01]  /*c530*/  IADD3 RZ, P3, R5, R10, RZ ;  /* 0x0000000a05ff7210 */ /* 0x000fe20007f7e0ff */
[----:B------:R-:W-:-:S04]  /*c540*/  IMAD.X R5, RZ, RZ, RZ, P1 ;  /* 0x000000ffff057224 */ /* 0x000fc800008e06ff */
[----:B------:R-:W-:-:S08]  /*c550*/  IMAD.WIDE.U32.X R4, R19, UR9, R4, P3 ;  /* 0x0000000913047c25 */ /* 0x000fd000098e0404 */
.L_x_296:
[--C-:B------:R-:W-:Y:S01]  /*c560*/  SHF.R.U64 R19, R4, UR12, R5.reuse ;  /* 0x0000000c04137c19 */ /* 0x100fe20008001205 */
[----:B------:R-:W-:Y:S01]  /*c570*/  FMUL R22, R22, UR13 ;  /* 0x0000000d16167c20 */ /* 0x000fe20008400000 */
[----:B------:R-:W-:Y:S01]  /*c580*/  SHF.R.U32.HI R4, RZ, UR12, R5 ;  /* 0x0000000cff047c19 */ /* 0x000fe20008011605 */
[----:B------:R-:W-:Y:S01]  /*c590*/  ULDC.64 UR8, c[0x0][0x720] ;  /* 0x0001c80000087ab9 */ /* 0x000fe20000000a00 */
[----:B------:R-:W-:Y:S01]  /*c5a0*/  IADD3 R5, P1, RZ, -R19, RZ ;  /* 0x80000013ff057210 */ /* 0x000fe20007f3e0ff */
[----:B------:R-:W-:Y:S02]  /*c5b0*/  ULDC.64 UR12, c[0x0][0x740] ;  /* 0x0001d000000c7ab9 */ /* 0x000fe40000000a00 */
[----:B------:R-:W0:Y:S02]  /*c5c0*/  F2I.U32.TRUNC.NTZ R22, R22 ;  /* 0x0000001600167305 */ /* 0x000e24000020f000 */
[----:B------:R-:W-:Y:S01]  /*c5d0*/  IMAD.X R4, RZ, RZ, ~R4, P1 ;  /* 0x000000ffff047224 */ /* 0x000fe200008e0e04 */
[----:B------:R-:W-:-:S03]  /*c5e0*/  ISETP.NE.U32.AND P1, PT, RZ, UR12, PT ;  /* 0x0000000cff007c0c */ /* 0x000fc6000bf25070 */
[----:B------:R-:W-:Y:S01]  /*c5f0*/  IMAD R4, R4, UR8, RZ ;  /* 0x0000000804047c24 */ /* 0x000fe2000f8e02ff */
[----:B------:R-:W-:-:S03]  /*c600*/  ISETP.NE.AND.EX P1, PT, RZ, UR13, PT, P1 ;  /* 0x0000000dff007c0c */ /* 0x000fc6000bf25310 */
[C---:B------:R-:W-:Y:S02]  /*c610*/  IMAD R11, R5.reuse, UR9, R4 ;  /* 0x00000009050b7c24 */ /* 0x040fe4000f8e0204 */
[----:B------:R-:W-:Y:S01]  /*c620*/  IMAD.WIDE.U32 R4, R5, UR8, R2 ;  /* 0x0000000805047c25 */ /* 0x000fe2000f8e0002 */
[----:B------:R-:W-:-:S03]  /*c630*/  ULDC UR8, c[0x0][0x718] ;  /* 0x0001c60000087ab9 */ /* 0x000fc60000000800 */
[----:B0-----:R-:W-:Y:S02]  /*c640*/  IMAD.MOV R10, RZ, RZ, -R22 ;  /* 0x000000ffff0a7224 */ /* 0x001fe400078e0a16 */
[----:B------:R-:W-:Y:S02]  /*c650*/  IMAD.IADD R5, R5, 0x1, R11 ;  /* 0x0000000105057824 */ /* 0x000fe400078e020b */
[----:B------:R-:W-:-:S03]  /*c660*/  @P4 IMAD R6, R20, R10, R21 ;  /* 0x0000000a14064224 */ /* 0x000fc600078e0215 */
[--C-:B------:R-:W-:Y:S02]  /*c670*/  SHF.R.U64 R20, R4, UR8, R5.reuse ;  /* 0x0000000804147c19 */ /* 0x100fe40008001205 */
[----:B------:R-:W-:Y:S01]  /*c680*/  SHF.R.U32.HI R5, RZ, UR8, R5 ;  /* 0x00000008ff057c19 */ /* 0x000fe20008011605 */
[----:B------:R-:W-:-:S03]  /*c690*/  ULDC UR8, c[0x0][0x708] ;  /* 0x0001c20000087ab9 */ /* 0x000fc60000000800 */
[--C-:B------:R-:W-:Y:S02]  /*c6a0*/  SHF.R.U64 R22, R20, UR8, R5.reuse ;  /* 0x0000000814167c19 */ /* 0x100fe40008001205 */
[----:B------:R-:W-:Y:S01]  /*c6b0*/  SHF.R.U32.HI R5, RZ, UR8, R5 ;  /* 0x00000008ff057c19 */ /* 0x000fe20008011605 */
[----:B------:R-:W-:-:S03]  /*c6c0*/  ULDC UR8, c[0x0][0x758] ;  /* 0x0001d60000087ab9 */ /* 0x000fc60000000800 */
[--C-:B------:R-:W-:Y:S02]  /*c6d0*/  SHF.R.U64 R21, R22, UR8, R5.reuse ;  /* 0x0000000816157c19 */ /* 0x100fe40008001205 */
[----:B------:R-:W-:-:S03]  /*c6e0*/  SHF.R.U32.HI R23, RZ, UR8, R5 ;  /* 0x00000008ff177c19 */ /* 0x000fc60008011605 */
[----:B------:R-:W-:Y:S02]  /*c6f0*/  IMAD.MOV.U32 R4, RZ, RZ, R21 ;  /* 0x000000ffff047224 */ /* 0x000fe400078e0015 */
[----:B------:R-:W-:Y:S01]  /*c700*/  IMAD.MOV.U32 R5, RZ, RZ, R23 ;  /* 0x000000ffff057224 */ /* 0x000fe200078e0017 */
[----:B------:R-:W-:Y:S06]  /*c710*/  @!P1 BRA `(.L_x_297) ;  /* 0x0000000000289947 */ /* 0x000fec0003800000 */
        /* <DEDUP_REMOVED lines=10> */
.L_x_297:
[----:B------:R-:W-:Y:S01]  /*c7c0*/  ULDC UR8, c[0x0][0x748] ;  /* 0x0001d20000087ab9 */ /* 0x000fe20000000800 */
[----:B------:R-:W-:Y:S01]  /*c7d0*/  LOP3.LUT R20, R20, UR4, RZ, 0xc0, !PT ;  /* 0x0000000414147c12 */ /* 0x000fe2000f8ec0ff */
[----:B------:R-:W-:Y:S01]  /*c7e0*/  ULDC UR9, c[0x0][0x710] ;  /* 0x0001c40000097ab9 */ /* 0x000fe20000000800 */
[----:B------:R-:W-:Y:S01]  /*c7f0*/  SHF.R.U64 R5, R4, UR8, R5 ;  /* 0x0000000804057c19 */ /* 0x000fe20008001205 */
[----:B------:R-:W-:Y:S01]  /*c800*/  ULDC UR8, c[0x0][0x738] ;  /* 0x0001ce0000087ab9 */ /* 0x000fe20000000800 */
[----:B------:R-:W-:Y:S01]  /*c810*/  LOP3.LUT R4, R22, UR7, RZ, 0xc0, !PT ;  /* 0x0000000716047c12 */ /* 0x000fe2000f8ec0ff */
[----:B------:R-:W-:-:S04]  /*c820*/  IMAD.MOV.U32 R10, RZ, RZ, 0x1 ;  /* 0x00000001ff0a7424 */ /* 0x000fc800078e00ff */
[----:B------:R-:W-:Y:S02]  /*c830*/  IMAD R11, R5, UR5, R4 ;  /* 0x00000005050b7c24 */ /* 0x000fe4000f8e0204 */
[----:B------:R-:W-:Y:S02]  /*c840*/  IMAD.MOV R4, RZ, RZ, -R5 ;  /* 0x000000ffff047224 */ /* 0x000fe400078e0a05 */
[----:B------:R-:W-:Y:S02]  /*c850*/  IMAD R6, R11, UR9, R6 ;  /* 0x000000090b067c24 */ /* 0x000fe4000f8e0206 */
[----:B------:R-:W-:Y:S01]  /*c860*/  IMAD R21, R4, UR8, R21 ;  /* 0x0000000804157c24 */ /* 0x000fe2000f8e0215 */
[----:B------:R-:W-:Y:S01]  /*c870*/  ULDC UR8, c[0x0][0x700] ;  /* 0x0001c00000087ab9 */ /* 0x000fe20000000800 */
[----:B------:R-:W-:Y:S02]  /*c880*/  IMAD.MOV.U32 R4, RZ, RZ, R19 ;  /* 0x000000ffff047224 */ /* 0x000fe400078e0013 */
[----:B------:R-:W-:-:S05]  /*c890*/  IMAD R21, R21, UR8, R20 ;  /* 0x0000000815157c24 */ /* 0x000fca000f8e0214 */
[----:B------:R-:W-:Y:S02]  /*c8a0*/  SEL R5, R21, R6, !P4 ;  /* 0x0000000615057207 */ /* 0x000fe40006000000 */
[----:B------:R-:W-:-:S07]  /*c8b0*/  SEL R6, R6, R21, !P4 ;  /* 0x0000001506067207 */ /* 0x000fce0006000000 */
.L_x_295:
[----:B------:R-:W-:Y:S05]  /*c8c0*/  BSYNC B1 ;  /* 0x0000000000017941 */ /* 0x000fea0003800000 */
.L_x_294:
[----:B------:R-:W-:-:S13]  /*c8d0*/  LOP3.LUT P1, RZ, R10, 0xff, RZ, 0xc0, !PT ;  /* 0x000000ff0aff7812 */ /* 0x000fda000782c0ff */
[----:B------:R-:W-:Y:S05]  /*c8e0*/  @P1 BRA `(.L_x_298) ;  /* 0xfffffff000e81947 */ /* 0x000fea000383ffff */
[----:B------:R-:W-:Y:S05]  /*c8f0*/  BSYNC B0 ;  /* 0x0000000000007941 */ /* 0x000fea0003800000 */
.L_x_286:
[----:B------:R-:W-:-:S03]  /*c900*/  UMOV UR8, 0xffffffff ;  /* 0xffffffff00087882 */ /* 0x000fc60000000000 */
[----:B------:R-:W-:Y:S05]  /*c910*/  BRA.DIV UR8, `(.L_x_299) ;  /* 0x0000000608107947 */ /* 0x000fea000b800000 */
[----:B------:R-:W-:-:S13]  /*c920*/  ELECT P0, URZ, PT ;  /* 0x00000000003f782f */ /* 0x000fda0003800000 */
.L_x_314:
[----:B------:R-:W-:Y:S04]  /*c930*/  BSSY B0, `(.L_x_300) ;  /* 0x0000022000007945 */ /* 0x000fe80003800000 */
[----:B------:R-:W-:Y:S05]  /*c940*/  @!P0 BRA `(.L_x_301) ;  /* 0x0000000000808947 */ /* 0x000fea0003800000 */
[----:B------:R-:W-:-:S04]  /*c950*/  LOP3.LUT R7, R7, 0x2, RZ, 0xfc, !PT ;  /* 0x0000000207077812 */ /* 0x000fc800078efcff */
[----:B------:R-:W-:-:S13]  /*c960*/  ISETP.NE.AND P0, PT, R7, 0x3, PT ;  /* 0x000000030700780c */ /* 0x000fda0003f05270 */
[----:B------:R-:W-:Y:S05]  /*c970*/  @!P0 BRA `(.L_x_302) ;  /* 0x0000000000048947 */ /* 0x000fea0003800000 */
[----:B------:R-:W-:Y:S01]  /*c980*/  BPT.TRAP 0x1 ;  /* 0x000000040000795c */ /* 0x000fe20000300000 */
.L_x_302:
[----:B------:R-:W0:Y:S01]  /*c990*/  S2R R3, SR_CgaCtaId ;  /* 0x0000000000037919 */ /* 0x000e220000008800 */
[----:B------:R-:W-:Y:S02]  /*c9a0*/  MOV R0, 0x400 ;  /* 0x0000040000007802 */ /* 0x000fe40000000f00 */
[----:B------:R-:W-:Y:S02]  /*c9b0*/  SHF.L.U32 R2, R12, 0x1f, RZ ;  /* 0x0000001f0c027819 */ /* 0x000fe400000006ff */
[----:B0-----:R-:W-:-:S05]  /*c9c0*/  LEA R0, R3, R0, 0x18 ;  /* 0x0000000003007211 */ /* 0x001fca00078ec0ff */
[----:B------:R-:W-:-:S04]  /*c9d0*/  VIADD R0, R0, 0x18 ;  /* 0x0000001800007836 */ /* 0x000fc80000000000 */
[C---:B------:R-:W-:Y:S02]  /*c9e0*/  IMAD R7, R13.reuse, 0x8, R0 ;  /* 0x000000080d077824 */ /* 0x040fe400078e0200 */
[----:B------:R-:W-:Y:S02]  /*c9f0*/  VIADD R13, R13, 0x1 ;  /* 0x000000010d0d7836 */ /* 0x000fe40000000000 */
[----:B------:R-:W0:Y:S03]  /*ca00*/  SYNCS.PHASECHK.TRANS64.TRYWAIT P0, [R7+URZ], R2 ;  /* 0x00000002070075a7 */ /* 0x000e26000800017f */
[----:B------:R-:W-:-:S04]  /*ca10*/  ISETP.NE.AND P1, PT, R13, 0x3, PT ;  /* 0x000000030d00780c */ /* 0x000fc80003f25270 */
[----:B------:R-:W-:Y:S02]  /*ca20*/  SEL R3, RZ, 0x1, P1 ;  /* 0x00000001ff037807 */ /* 0x000fe40000800000 */
[----:B------:R-:W-:Y:S02]  /*ca30*/  SEL R13, R13, RZ, P1 ;  /* 0x000000ff0d0d7207 */ /* 0x000fe40000800000 */
[----:B------:R-:W-:-:S03]  /*ca40*/  LOP3.LUT R9, R12, R3, RZ, 0x3c, !PT ;  /* 0x000000030c097212 */ /* 0x000fc600078e3cff */
[----:B------:R-:W-:Y:S01]  /*ca50*/  IMAD R6, R13, 0x8, R0 ;  /* 0x000000080d067824 */ /* 0x000fe200078e0200 */
[----:B------:R-:W-:Y:S01]  /*ca60*/  SHF.L.U32 R5, R9, 0x1f, RZ ;  /* 0x0000001f09057819 */ /* 0x000fe200000006ff */
[----:B0-----:R-:W-:Y:S06]  /*ca70*/  @!P0 BRA `(.L_x_303) ;  /* 0x0000000000dc8947 */ /* 0x001fec0003800000 */
.L_x_315:
[----:B------:R-:W1:Y:S01]  /*ca80*/  SYNCS.PHASECHK.TRANS64.TRYWAIT P0, [R6+URZ], R5 ;  /* 0x00000005060075a7 */ /* 0x000e62000800017f */
[----:B0-----:R-:W-:-:S05]  /*ca90*/  VIADD R2, R13, 0x1 ;  /* 0x000000010d027836 */ /* 0x001fca0000000000 */
[----:B------:R-:W-:-:S04]  /*caa0*/  ISETP.NE.AND P1, PT, R2, 0x3, PT ;  /* 0x000000030200780c */ /* 0x000fc80003f25270 */
[----:B------:R-:W-:Y:S02]  /*cab0*/  SEL R4, RZ, 0x1, P1 ;  /* 0x00000001ff047807 */ /* 0x000fe40000800000 */
[----:B------:R-:W-:Y:S02]  /*cac0*/  SEL R3, R2, RZ, P1 ;  /* 0x000000ff02037207 */ /* 0x000fe40000800000 */
[----:B------:R-:W-:Y:S01]  /*cad0*/  LOP3.LUT R4, R9, R4, RZ, 0x3c, !PT ;  /* 0x0000000409047212 */ /* 0x000fe200078e3cff */
[----:B-1----:R-:W-:Y:S06]  /*cae0*/  @!P0 BRA `(.L_x_304) ;  /* 0x0000000000d48947 */ /* 0x002fec0003800000 */
.L_x_316:
[----:B------:R-:W-:Y:S01]  /*caf0*/  IMAD R3, R3, 0x8, R0 ;  /* 0x0000000803037824 */ /* 0x000fe200078e0200 */
[----:B------:R-:W-:-:S07]  /*cb00*/  SHF.L.U32 R0, R4, 0x1f, RZ ;  /* 0x0000001f04007819 */ /* 0x000fce00000006ff */
.L_x_305:
[----:B-1----:R1:W2:Y:S02]  /*cb10*/  SYNCS.PHASECHK.TRANS64.TRYWAIT P0, [R3+URZ], R0 ;  /* 0x00000000030075a7 */ /* 0x0022a4000800017f */
[----:B--2---:R-:W-:Y:S05]  /*cb20*/  @!P0 NANOSLEEP.SYNCS 0x989680 ;  /* 0x009896800000895d */ /* 0x004fea0003900000 */
[----:B------:R-:W2:Y:S02]  /*cb30*/  @!P0 SYNCS.PHASECHK.TRANS64 P0, [R3+URZ], R0 ;  /* 0x00000000030085a7 */ /* 0x000ea4000800007f */
[----:B--2---:R-:W-:Y:S05]  /*cb40*/  @!P0 BRA `(.L_x_305) ;  /* 0xfffffffc00f08947 */ /* 0x004fea000383ffff */
.L_x_301:
[----:B------:R-:W-:Y:S05]  /*cb50*/  BSYNC B0 ;  /* 0x0000000000007941 */ /* 0x000fea0003800000 */
.L_x_300:
[----:B------:R-:W-:Y:S05]  /*cb60*/  EXIT ;  /* 0x000000000000794d */ /* 0x000fea0003800000 */
.L_x_19:
[----:B0-----:R-:W-:-:S04]  /*cb70*/  IMAD.U32 R20, RZ, RZ, UR12 ;  /* 0x0000000cff147e24 */ /* 0x001fc8000f8e00ff */
[----:B------:R0:W1:Y:S03]  /*cb80*/  SYNCS.PHASECHK.TRANS64.TRYWAIT P1, [R20+URZ+-0x8], R19 ;  /* 0xfffff813140075a7 */ /* 0x000066000802017f */
[----:B-1----:R-:W-:Y:S05]  /*cb90*/  @!P1 NANOSLEEP.SYNCS 0x989680 ;  /* 0x009896800000995d */ /* 0x002fea0003900000 */
[----:B------:R-:W1:Y:S02]  /*cba0*/  @!P1 SYNCS.PHASECHK.TRANS64 P1, [R20+URZ+-0x8], R19 ;  /* 0xfffff813140095a7 */ /* 0x000e64000802007f */
[----:B-1----:R-:W-:Y:S05]  /*cbb0*/  @!P1 BRA `(.L_x_19) ;  /* 0xfffffffc00ec9947 */ /* 0x002fea000383ffff */
[----:B------:R-:W-:Y:S05]  /*cbc0*/  BRA `(.L_x_306) ;  /* 0xffffff4800a47947 */ /* 0x000fea000383ffff */
.L_x_24:
[----:B-1----:R-:W-:-:S04]  /*cbd0*/  IMAD.U32 R22, RZ, RZ, UR8 ;  /* 0x00000008ff167e24 */ /* 0x002fc8000f8e00ff */
[----:B------:R1:W4:Y:S03]  /*cbe0*/  SYNCS.PHASECHK.TRANS64.TRYWAIT P1, [R22+URZ], R21 ;  /* 0x00000015160075a7 */ /* 0x000326000802017f */
[----:B----4-:R-:W-:Y:S05]  /*cbf0*/  @!P1 NANOSLEEP.SYNCS 0x989680 ;  /* 0x009896800000995d */ /* 0x010fea0003900000 */
[----:B------:R-:W4:Y:S02]  /*cc00*/  @!P1 SYNCS.PHASECHK.TRANS64 P1, [R22+URZ], R21 ;  /* 0x00000015160095a7 */ /* 0x000f24000802007f */
[----:B----4-:R-:W-:Y:S05]  /*cc10*/  @!P1 BRA `(.L_x_24) ;  /* 0xfffffffc00ec9947 */ /* 0x010fea000383ffff */
[----:B------:R-:W-:Y:S05]  /*cc20*/  BRA `(.L_x_23) ;  /* 0xffffff4c00d87947 */ /* 0x000fea000383ffff */
.L_x_28:
[----:B0-----:R-:W-:-:S04]  /*cc30*/  IMAD.U32 R20, RZ, RZ, UR12 ;  /* 0x0000000cff147e24 */ /* 0x001fc8000f8e00ff */
[----:B------:R0:W1:Y:S03]  /*cc40*/  SYNCS.PHASECHK.TRANS64.TRYWAIT P1, [R20+URZ+0x8], R19 ;  /* 0x00000813140075a7 */ /* 0x000066000802017f */
[----:B-1----:R-:W-:Y:S05]  /*cc50*/  @!P1 NANOSLEEP.SYNCS 0x989680 ;  /* 0x009896800000995d */ /* 0x002fea0003900000 */
[----:B------:R-:W1:Y:S02]  /*cc60*/  @!P1 SYNCS.PHASECHK.TRANS64 P1, [R20+URZ+0x8], R19 ;  /* 0x00000813140095a7 */ /* 0x000e64000802007f */
[----:B-1----:R-:W-:Y:S05]  /*cc70*/  @!P1 BRA `(.L_x_28) ;  /* 0xfffffffc00ec9947 */ /* 0x002fea000383ffff */
[----:B------:R-:W-:Y:S05]  /*cc80*/  BRA `(.L_x_307) ;  /* 0xffffff5000ec7947 */ /* 0x000fea000383ffff */
.L_x_287:
[----:B------:R-:W-:Y:S01]  /*cc90*/  BSSY B1, `(.L_x_308) ;  /* 0x0000006000017945 */ /* 0x000fe20003800000 */
[----:B------:R-:W-:-:S07]  /*cca0*/  IMAD.MOV.U32 R10, RZ, RZ, -0x1 ;  /* 0xffffffffff0a7424 */ /* 0x000fce00078e00ff */
[----:B------:R-:W-:Y:S05]  /*ccb0*/  WARPSYNC.COLLECTIVE R10, `(.L_x_309) ;  /* 0x000000000a0c7348 */ /* 0x000fea0003c00000 */
[----:B------:R-:W-:Y:S02]  /*ccc0*/  ELECT P1, UR62, PT ;  /* 0x00000000003e782f */ /* 0x000fe40003820000 */
[----:B------:R-:W-:Y:S01]  /*ccd0*/  MOV R10, UR62 ;  /* 0x0000003e000a7c02 */ /* 0x000fe20008000f00 */
[----:B------:R-:W-:Y:S10]  /*cce0*/  ENDCOLLECTIVE ;  /* 0x000000000000791b */ /* 0x000ff40003800000 */
.L_x_309:
[----:B------:R-:W-:Y:S05]  /*ccf0*/  BSYNC B1 ;  /* 0x0000000000017941 */ /* 0x000fea0003800000 */
.L_x_308:
[----:B------:R-:W-:Y:S05]  /*cd00*/  BRA `(.L_x_310) ;  /* 0xffffffec00ec7947 */ /* 0x000fea000383ffff */
.L_x_290:
[----:B-1----:R1:W2:Y:S02]  /*cd10*/  SYNCS.PHASECHK.TRANS64.TRYWAIT P1, [R21+URZ+0x18], R10 ;  /* 0x0000180a150075a7 */ /* 0x0022a4000802017f */
[----:B--2---:R-:W-:Y:S05]  /*cd20*/  @!P1 NANOSLEEP.SYNCS 0x989680 ;  /* 0x009896800000995d */ /* 0x004fea0003900000 */
[----:B------:R-:W2:Y:S02]  /*cd30*/  @!P1 SYNCS.PHASECHK.TRANS64 P1, [R21+URZ+0x18], R10 ;  /* 0x0000180a150095a7 */ /* 0x000ea4000802007f */
[----:B--2---:R-:W-:Y:S05]  /*cd40*/  @!P1 BRA `(.L_x_290) ;  /* 0xfffffffc00f09947 */ /* 0x004fea000383ffff */
[----:B------:R-:W-:Y:S05]  /*cd50*/  BRA `(.L_x_311) ;  /* 0xfffffff000287947 */ /* 0x000fea000383ffff */
.L_x_299:
[----:B------:R-:W-:Y:S01]  /*cd60*/  BSSY B0, `(.L_x_312) ;  /* 0x0000006000007945 */ /* 0x000fe20003800000 */
[----:B------:R-:W-:-:S07]  /*cd70*/  IMAD.MOV.U32 R10, RZ, RZ, -0x1 ;  /* 0xffffffffff0a7424 */ /* 0x000fce00078e00ff */
[----:B------:R-:W-:Y:S05]  /*cd80*/  WARPSYNC.COLLECTIVE R10, `(.L_x_313) ;  /* 0x000000000a0c7348 */ /* 0x000fea0003c00000 */
[----:B------:R-:W-:Y:S02]  /*cd90*/  ELECT P1, UR62, PT ;  /* 0x00000000003e782f */ /* 0x000fe40003820000 */
[----:B------:R-:W-:Y:S01]  /*cda0*/  MOV R10, UR62 ;  /* 0x0000003e000a7c02 */ /* 0x000fe20008000f00 */
[----:B------:R-:W-:Y:S10]  /*cdb0*/  ENDCOLLECTIVE ;  /* 0x000000000000791b */ /* 0x000ff40003800000 */
.L_x_313:
[----:B------:R-:W-:Y:S05]  /*cdc0*/  BSYNC B0 ;  /* 0x0000000000007941 */ /* 0x000fea0003800000 */
.L_x_312:
[----:B------:R-:W-:Y:S01]  /*cdd0*/  PLOP3.LUT P0, PT, P1, PT, PT, 0x80, 0x0 ;  /* 0x000000000000781c */ /* 0x000fe20000f0f070 */
[----:B------:R-:W-:-:S12]  /*cde0*/  BRA `(.L_x_314) ;  /* 0xfffffff800d07947 */ /* 0x000fd8000383ffff */
.L_x_303:
[----:B0-----:R0:W1:Y:S02]  /*cdf0*/  SYNCS.PHASECHK.TRANS64.TRYWAIT P0, [R7+URZ], R2 ;  /* 0x00000002070075a7 */ /* 0x001064000800017f */
[----:B-1----:R-:W-:Y:S05]  /*ce00*/  @!P0 NANOSLEEP.SYNCS 0x989680 ;  /* 0x009896800000895d */ /* 0x002fea0003900000 */
[----:B------:R-:W1:Y:S02]  /*ce10*/  @!P0 SYNCS.PHASECHK.TRANS64 P0, [R7+URZ], R2 ;  /* 0x00000002070085a7 */ /* 0x000e64000800007f */
[----:B-1----:R-:W-:Y:S05]  /*ce20*/  @!P0 BRA `(.L_x_303) ;  /* 0xfffffffc00f08947 */ /* 0x002fea000383ffff */
[----:B------:R-:W-:Y:S05]  /*ce30*/  BRA `(.L_x_315) ;  /* 0xfffffffc00107947 */ /* 0x000fea000383ffff */
.L_x_304:
[----:B0-----:R0:W1:Y:S02]  /*ce40*/  SYNCS.PHASECHK.TRANS64.TRYWAIT P0, [R6+URZ], R5 ;  /* 0x00000005060075a7 */ /* 0x001064000800017f */
[----:B-1----:R-:W-:Y:S05]  /*ce50*/  @!P0 NANOSLEEP.SYNCS 0x989680 ;  /* 0x009896800000895d */ /* 0x002fea0003900000 */
[----:B------:R-:W1:Y:S02]  /*ce60*/  @!P0 SYNCS.PHASECHK.TRANS64 P0, [R6+URZ], R5 ;  /* 0x00000005060085a7 */ /* 0x000e64000800007f */
[----:B-1----:R-:W-:Y:S05]  /*ce70*/  @!P0 BRA `(.L_x_304) ;  /* 0xfffffffc00f08947 */ /* 0x002fea000383ffff */
[----:B------:R-:W-:Y:S05]  /*ce80*/  BRA `(.L_x_316) ;  /* 0xfffffffc00187947 */ /* 0x000fea000383ffff */
.L_x_317:
[----:B------:R-:W-:-:S00]  /*ce90*/  BRA `(.L_x_317) ;  /* 0xfffffffc00fc7947 */ /* 0x000fc0000383ffff */
[----:B------:R-:W-:-:S00]  /*cea0*/  NOP ;  /* 0x0000000000007918 */ /* 0x000fc00000000000 */
        /* <DEDUP_REMOVED lines=13> */
.L_x_318:


//--------------------- .nv.shared._ZN7cutlass13device_kernelINS_4gemm6kernel13GemmUniversalIN4cute5tupleIJiiiiEEENS1_10collective13CollectiveMmaINS1_40MainloopSm90TmaGmmaWarpSpecializedSparseILi3ENS5_IJNS4_1CILi1EEENSA_ILi2EEESB_EEENS1_32KernelTmaWarpSpecializedPingpongEEENS5_IJNSA_ILi64EEENSA_ILi256EEENSA_ILi128EEEEEENS_6half_tENS5_IJNS4_6LayoutINS5_IJiNS5_IJSC_iEEEiEEENS5_IJlNS5_IJSB_SC_EEElEEEEENSL_INS5_IJNS5_IJNS5_IJNSA_ILi8EEESC_NSA_ILi4EEEEEEiEEENS5_IJNS5_IJNSA_ILi16EEESC_SS_EEEiEEEiEEENS5_IJNS5_IJNS5_IJSI_SV_NSA_ILi2048EEEEEENSA_ILi8192EEEEEENS5_IJNS5_IJSB_NSA_ILi1024EEENSA_ILi32EEEEEElEEElEEEEEEEESK_NS5_IJlSB_lEEENS4_8TiledMMAINS4_8MMA_AtomIJNS4_4SM904GMMA6SPARSE27GMMA_64x256x32_F32F16F16_SSILNS1E_5MajorE0ELS1H_0ELNS1E_7ScaleInE1ELS1I_1ELNS1E_9SparseSelE0EEEEEENSL_INS5_IJSB_SB_SB_EEENS5_IJNSA_ILi0EEES1N_S1N_EEEEENS5_IJNS4_10UnderscoreES1Q_S1Q_EEEEENS4_23SM90_TMA_LOAD_MULTICASTENS4_14ComposedLayoutINS4_7SwizzleILi3ELi4ELi3EEENS4_25smem_sparse_ptr_flag_bitsILi2ELi16EEENSL_INS5_IJNS5_IJSB_SR_EEENS5_IJSC_SG_EEEEEENS5_IJNS5_IJS1N_SI_EEESO_EEEEEEEvNS4_8identityENS4_13SM90_TMA_LOADENS1U_IS1W_NS4_18smem_ptr_flag_bitsILi16EEENSL_INS5_IJSR_SG_EEENS5_IJSG_SB_EEEEEEEvS26_EENS_8epilogue10collective6detail29Sm90TmaWarpSpecializedAdapterINS2G_15DefaultEpilogueIfNS5_IJSB_llEEES2K_NS2F_6thread17LinearCombinationIfLi1EffLNS2L_9ScaleType4KindE0ELNS_15FloatRoundStyleE2EfEENS1_15EpilogueDefaultEEEEEvvEEEEvNT_6ParamsE --------------------------
	.section	.nv.shared._ZN7cutlass13device_kernelINS_4gemm6kernel13GemmUniversalIN4cute5tupleIJiiiiEEENS1_10collective13CollectiveMmaINS1_40MainloopSm90TmaGmmaWarpSpecializedSparseILi3ENS5_IJNS4_1CILi1EEENSA_ILi2EEESB_EEENS1_32KernelTmaWarpSpecializedPingpongEEENS5_IJNSA_ILi64EEENSA_ILi256EEENSA_ILi128EEEEEENS_6half_tENS5_IJNS4_6LayoutINS5_IJiNS5_IJSC_iEEEiEEENS5_IJlNS5_IJSB_SC_EEElEEEEENSL_INS5_IJNS5_IJNS5_IJNSA_ILi8EEESC_NSA_ILi4EEEEEEiEEENS5_IJNS5_IJNSA_ILi16EEESC_SS_EEEiEEEiEEENS5_IJNS5_IJNS5_IJSI_SV_NSA_ILi2048EEEEEENSA_ILi8192EEEEEENS5_IJNS5_IJSB_NSA_ILi1024EEENSA_ILi32EEEEEElEEElEEEEEEEESK_NS5_IJlSB_lEEENS4_8TiledMMAINS4_8MMA_AtomIJNS4_4SM904GMMA6SPARSE27GMMA_64x256x32_F32F16F16_SSILNS1E_5MajorE0ELS1H_0ELNS1E_7ScaleInE1ELS1I_1ELNS1E_9SparseSelE0EEEEEENSL_INS5_IJSB_SB_SB_EEENS5_IJNSA_ILi0EEES1N_S1N_EEEEENS5_IJNS4_10UnderscoreES1Q_S1Q_EEEEENS4_23SM90_TMA_LOAD_MULTICASTENS4_14ComposedLayoutINS4_7SwizzleILi3ELi4ELi3EEENS4_25smem_sparse_ptr_flag_bitsILi2ELi16EEENSL_INS5_IJNS5_IJSB_SR_EEENS5_IJSC_SG_EEEEEENS5_IJNS5_IJS1N_SI_EEESO_EEEEEEEvNS4_8identityENS4_13SM90_TMA_LOADENS1U_IS1W_NS4_18smem_ptr_flag_bitsILi16EEENSL_INS5_IJSR_SG_EEENS5_IJSG_SB_EEEEEEEvS26_EENS_8epilogue10collective6detail29Sm90TmaWarpSpecializedAdapterINS2G_15DefaultEpilogueIfNS5_IJSB_llEEES2K_NS2F_6thread17LinearCombinationIfLi1EffLNS2L_9ScaleType4KindE0ELNS_15FloatRoundStyleE2EfEENS1_15EpilogueDefaultEEEEEvvEEEEvNT_6ParamsE,"aw",@nobits
	.sectionflags	@""
	.align	16
	.zero		1024


//--------------------- .nv.shared.reserved.0     --------------------------
	.section	.nv.shared.reserved.0,"aw",@nobits
	.weak		__nv_reservedSMEM_offset_0_alias
	.size		__nv_reservedSMEM_offset_0_alias, 0, 0
	.other		__nv_reservedSMEM_offset_0_alias,@"STO_CUDA_RESERVED_SHARED STV_DEFAULT"
__nv_reservedSMEM_offset_0_alias:
	.zero		0


//--------------------- .nv.global                --------------------------
	.section	.nv.global,"aw",@nobits
.nv.global:
	.type		_ZN39_INTERNAL_8fbd1273_4_k_cu_e4096d08_28434cute1_E,@object
	.size		_ZN39_INTERNAL_8fbd1273_4_k_cu_e4096d08_28434cute1_E,(_ZN39_INTERNAL_8fbd1273_4_k_cu_e4096d08_28434cuda3std3__45__cpo6cbeginE - _ZN39_INTERNAL_8fbd1273_4_k_cu_e4096d08_28434cute1_E)
_ZN39_INTERNAL_8fbd1273_4_k_cu_e4096d08_28434cute1_E:
	.zero		1
	.type		_ZN39_INTERNAL_8fbd1273_4_k_cu_e4096d08_28434cuda3std3__45__cpo6cbeginE,@object
	.size		_ZN39_INTERNAL_8fbd1273_4_k_cu_e4096d08_28434cuda3std3__45__cpo6cbeginE,(_ZN39_INTERNAL_8fbd1273_4_k_cu_e4096d08_28434cuda3std3__48in_placeE - _ZN39_INTERNAL_8fbd1273_4_k_cu_e4096d08_28434cuda3std3__45__cpo6cbeginE)
_ZN39_INTERNAL_8fbd1273_4_k_cu_e4096d08_28434cuda3std3__45__cpo6cbeginE:
	.zero		1
	.type		_ZN39_INTERNAL_8fbd1273_4_k_cu_e4096d08_28434cuda3std3__48in_placeE,@object
	.size		_ZN39_INTERNAL_8fbd1273_4_k_cu_e4096d08_28434cuda3std3__48in_placeE,(_ZN39_INTERNAL_8fbd1273_4_k_cu_e4096d08_28434cuda3std6ranges3__45__cpo9iter_moveE - _ZN39_INTERNAL_8fbd1273_4_k_cu_e4096d08_28434cuda3std3__48in_placeE)
_ZN39_INTERNAL_8fbd1273_4_k_cu_e4096d08_28434cuda3std3__48in_placeE:
	.zero		1
	.type		_ZN39_INTERNAL_8fbd1273_4_k_cu_e4096d08_28434cuda3std6ranges3__45__cpo9iter_moveE,@object
	.size		_ZN39_INTERNAL_8fbd1273_4_k_cu_e4096d08_28434cuda3std6ranges3__45__cpo9iter_moveE,(_ZN39_INTERNAL_8fbd1273_4_k_cu_e4096d08_28434cuda3std3__45__cpo5beginE - _ZN39_INTERNAL_8fbd1273_4_k_cu_e4096d08_28434cuda3std6ranges3__45__cpo9iter_moveE)
_ZN39_INTERNAL_8fbd1273_4_k_cu_e4096d08_28434cuda3std6ranges3__45__cpo9iter_moveE:
	.zero		1
	.type		_ZN39_INTERNAL_8fbd1273_4_k_cu_e4096d08_28434cuda3std3__45__cpo5beginE,@object
	.size		_ZN39_INTERNAL_8fbd1273_4_k_cu_e4096d08_28434cuda3std3__45__cpo5beginE,(_ZN39_INTERNAL_8fbd1273_4_k_cu_e4096d08_28434cuda3std3__441_GLOBAL__N__8fbd1273_4_k_cu_e4096d08_28436ignoreE - _ZN39_INTERNAL_8fbd1273_4_k_cu_e4096d08_28434cuda3std3__45__cpo5beginE)
_ZN39_INTERNAL_8fbd1273_4_k_cu_e4096d08_28434cuda3std3__45__cpo5beginE:
	.zero		1
	.type		_ZN39_INTERNAL_8fbd1273_4_k_cu_e4096d08_28434cuda3std3__441_GLOBAL__N__8fbd1273_4_k_cu_e4096d08_28436ignoreE,@object
	.size		_ZN39_INTERNAL_8fbd1273_4_k_cu_e4096d08_28434cuda3std3__441_GLOBAL__N__8fbd1273_4_k_cu_e4096d08_28436ignoreE,(_ZN39_INTERNAL_8fbd1273_4_k_cu_e4096d08_28434cute7productE - _ZN39_INTERNAL_8fbd1273_4_k_cu_e4096d08_28434cuda3std3__441_GLOBAL__N__8fbd1273_4_k_cu_e4096d08_28436ignoreE)
_ZN39_INTERNAL_8fbd1273_4_k_cu_e4096d08_28434cuda3std3__441_GLOBAL__N__8fbd1273_4_k_cu_e4096d08_28436ignoreE:
	.zero		1
	.type		_ZN39_INTERNAL_8fbd1273_4_k_cu_e4096d08_28434cute7productE,@object
	.size		_ZN39_INTERNAL_8fbd1273_4_k_cu_e4096d08_28434cute7productE,(_ZN39_INTERNAL_8fbd1273_4_k_cu_e4096d08_28434cuda3std3__45__cpo3endE - _ZN39_INTERNAL_8fbd1273_4_k_cu_e4096d08_28434cute7productE)
_ZN39_INTERNAL_8fbd1273_4_k_cu_e4096d08_28434cute7productE:
	.zero		1
	.type		_ZN39_INTERNAL_8fbd1273_4_k_cu_e4096d08_28434cuda3std3__45__cpo3endE,@object
	.size		_ZN39_INTERNAL_8fbd1273_4_k_cu_e4096d08_28434cuda3std3__45__cpo3endE,(_ZN39_INTERNAL_8fbd1273_4_k_cu_e4096d08_28434cuda3std3__419piecewise_constructE - _ZN39_INTERNAL_8fbd1273_4_k_cu_e4096d08_28434cuda3std3__45__cpo3endE)
_ZN39_INTERNAL_8fbd1273_4_k_cu_e4096d08_28434cuda3std3__45__cpo3endE:
	.zero		1
	.type		_ZN39_INTERNAL_8fbd1273_4_k_cu_e4096d08_28434cuda3std3__419piecewise_constructE,@object
	.size		_ZN39_INTERNAL_8fbd1273_4_k_cu_e4096d08_28434cuda3std3__419piecewise_constructE,(_ZN39_INTERNAL_8fbd1273_4_k_cu_e4096d08_28434cuda3std3__45__cpo4cendE - _ZN39_INTERNAL_8fbd1273_4_k_cu_e4096d08_28434cuda3std3__419piecewise_constructE)
_ZN39_INTERNAL_8fbd1273_4_k_cu_e4096d08_28434cuda3std3__419piecewise_constructE:
	.zero		1
	.type		_ZN39_INTERNAL_8fbd1273_4_k_cu_e4096d08_28434cuda3std3__45__cpo4cendE,@object
	.size		_ZN39_INTERNAL_8fbd1273_4_k_cu_e4096d08_28434cuda3std3__45__cpo4cendE,(_ZN39_INTERNAL_8fbd1273_4_k_cu_e4096d08_28434cuda3std6ranges3__45__cpo4swapE - _ZN39_INTERNAL_8fbd1273_4_k_cu_e4096d08_28434cuda3std3__45__cpo4cendE)
_ZN39_INTERNAL_8fbd1273_4_k_cu_e4096d08_28434cuda3std3__45__cpo4cendE:
	.zero		1
	.type		_ZN39_INTERNAL_8fbd1273_4_k_cu_e4096d08_28434cuda3std6ranges3__45__cpo4swapE,@object
	.size		_ZN39_INTERNAL_8fbd1273_4_k_cu_e4096d08_28434cuda3std6ranges3__45__cpo4swapE,(.L_7 - _ZN39_INTERNAL_8fbd1273_4_k_cu_e4096d08_28434cuda3std6ranges3__45__cpo4swapE)
_ZN39_INTERNAL_8fbd1273_4_k_cu_e4096d08_28434cuda3std6ranges3__45__cpo4swapE:
	.zero		1
.L_7:


//--------------------- .nv.constant0._ZN7cutlass13device_kernelINS_4gemm6kernel13GemmUniversalIN4cute5tupleIJiiiiEEENS1_10collective13CollectiveMmaINS1_40MainloopSm90TmaGmmaWarpSpecializedSparseILi3ENS5_IJNS4_1CILi1EEENSA_ILi2EEESB_EEENS1_32KernelTmaWarpSpecializedPingpongEEENS5_IJNSA_ILi64EEENSA_ILi256EEENSA_ILi128EEEEEENS_6half_tENS5_IJNS4_6LayoutINS5_IJiNS5_IJSC_iEEEiEEENS5_IJlNS5_IJSB_SC_EEElEEEEENSL_INS5_IJNS5_IJNS5_IJNSA_ILi8EEESC_NSA_ILi4EEEEEEiEEENS5_IJNS5_IJNSA_ILi16EEESC_SS_EEEiEEEiEEENS5_IJNS5_IJNS5_IJSI_SV_NSA_ILi2048EEEEEENSA_ILi8192EEEEEENS5_IJNS5_IJSB_NSA_ILi1024EEENSA_ILi32EEEEEElEEElEEEEEEEESK_NS5_IJlSB_lEEENS4_8TiledMMAINS4_8MMA_AtomIJNS4_4SM904GMMA6SPARSE27GMMA_64x256x32_F32F16F16_SSILNS1E_5MajorE0ELS1H_0ELNS1E_7ScaleInE1ELS1I_1ELNS1E_9SparseSelE0EEEEEENSL_INS5_IJSB_SB_SB_EEENS5_IJNSA_ILi0EEES1N_S1N_EEEEENS5_IJNS4_10UnderscoreES1Q_S1Q_EEEEENS4_23SM90_TMA_LOAD_MULTICASTENS4_14ComposedLayoutINS4_7SwizzleILi3ELi4ELi3EEENS4_25smem_sparse_ptr_flag_bitsILi2ELi16EEENSL_INS5_IJNS5_IJSB_SR_EEENS5_IJSC_SG_EEEEEENS5_IJNS5_IJS1N_SI_EEESO_EEEEEEEvNS4_8identityENS4_13SM90_TMA_LOADENS1U_IS1W_NS4_18smem_ptr_flag_bitsILi16EEENSL_INS5_IJSR_SG_EEENS5_IJSG_SB_EEEEEEEvS26_EENS_8epilogue10collective6detail29Sm90TmaWarpSpecializedAdapterINS2G_15DefaultEpilogueIfNS5_IJSB_llEEES2K_NS2F_6thread17LinearCombinationIfLi1EffLNS2L_9ScaleType4KindE0ELNS_15FloatRoundStyleE2EfEENS1_15EpilogueDefaultEEEEEvvEEEEvNT_6ParamsE --------------------------
	.section	.nv.constant0._ZN7cutlass13device_kernelINS_4gemm6kernel13GemmUniversalIN4cute5tupleIJiiiiEEENS1_10collective13CollectiveMmaINS1_40MainloopSm90TmaGmmaWarpSpecializedSparseILi3ENS5_IJNS4_1CILi1EEENSA_ILi2EEESB_EEENS1_32KernelTmaWarpSpecializedPingpongEEENS5_IJNSA_ILi64EEENSA_ILi256EEENSA_ILi128EEEEEENS_6half_tENS5_IJNS4_6LayoutINS5_IJiNS5_IJSC_iEEEiEEENS5_IJlNS5_IJSB_SC_EEElEEEEENSL_INS5_IJNS5_IJNS5_IJNSA_ILi8EEESC_NSA_ILi4EEEEEEiEEENS5_IJNS5_IJNSA_ILi16EEESC_SS_EEEiEEEiEEENS5_IJNS5_IJNS5_IJSI_SV_NSA_ILi2048EEEEEENSA_ILi8192EEEEEENS5_IJNS5_IJSB_NSA_ILi1024EEENSA_ILi32EEEEEElEEElEEEEEEEESK_NS5_IJlSB_lEEENS4_8TiledMMAINS4_8MMA_AtomIJNS4_4SM904GMMA6SPARSE27GMMA_64x256x32_F32F16F16_SSILNS1E_5MajorE0ELS1H_0ELNS1E_7ScaleInE1ELS1I_1ELNS1E_9SparseSelE0EEEEEENSL_INS5_IJSB_SB_SB_EEENS5_IJNSA_ILi0EEES1N_S1N_EEEEENS5_IJNS4_10UnderscoreES1Q_S1Q_EEEEENS4_23SM90_TMA_LOAD_MULTICASTENS4_14ComposedLayoutINS4_7SwizzleILi3ELi4ELi3EEENS4_25smem_sparse_ptr_flag_bitsILi2ELi16EEENSL_INS5_IJNS5_IJSB_SR_EEENS5_IJSC_SG_EEEEEENS5_IJNS5_IJS1N_SI_EEESO_EEEEEEEvNS4_8identityENS4_13SM90_TMA_LOADENS1U_IS1W_NS4_18smem_ptr_flag_bitsILi16EEENSL_INS5_IJSR_SG_EEENS5_IJSG_SB_EEEEEEEvS26_EENS_8epilogue10collective6detail29Sm90TmaWarpSpecializedAdapterINS2G_15DefaultEpilogueIfNS5_IJSB_llEEES2K_NS2F_6thread17LinearCombinationIfLi1EffLNS2L_9ScaleType4KindE0ELNS_15FloatRoundStyleE2EfEENS1_15EpilogueDefaultEEEEEvvEEEEvNT_6ParamsE,"a",@progbits
	.sectionflags	@""
	.align	4
.nv.constant0._ZN7cutlass13device_kernelINS_4gemm6kernel13GemmUniversalIN4cute5tupleIJiiiiEEENS1_10collective13CollectiveMmaINS1_40MainloopSm90TmaGmmaWarpSpecializedSparseILi3ENS5_IJNS4_1CILi1EEENSA_ILi2EEESB_EEENS1_32KernelTmaWarpSpecializedPingpongEEENS5_IJNSA_ILi64EEENSA_ILi256EEENSA_ILi128EEEEEENS_6half_tENS5_IJNS4_6LayoutINS5_IJiNS5_IJSC_iEEEiEEENS5_IJlNS5_IJSB_SC_EEElEEEEENSL_INS5_IJNS5_IJNS5_IJNSA_ILi8EEESC_NSA_ILi4EEEEEEiEEENS5_IJNS5_IJNSA_ILi16EEESC_SS_EEEiEEEiEEENS5_IJNS5_IJNS5_IJSI_SV_NSA_ILi2048EEEEEENSA_ILi8192EEEEEENS5_IJNS5_IJSB_NSA_ILi1024EEENSA_ILi32EEEEEElEEElEEEEEEEESK_NS5_IJlSB_lEEENS4_8TiledMMAINS4_8MMA_AtomIJNS4_4SM904GMMA6SPARSE27GMMA_64x256x32_F32F16F16_SSILNS1E_5MajorE0ELS1H_0ELNS1E_7ScaleInE1ELS1I_1ELNS1E_9SparseSelE0EEEEEENSL_INS5_IJSB_SB_SB_EEENS5_IJNSA_ILi0EEES1N_S1N_EEEEENS5_IJNS4_10UnderscoreES1Q_S1Q_EEEEENS4_23SM90_TMA_LOAD_MULTICASTENS4_14ComposedLayoutINS4_7SwizzleILi3ELi4ELi3EEENS4_25smem_sparse_ptr_flag_bitsILi2ELi16EEENSL_INS5_IJNS5_IJSB_SR_EEENS5_IJSC_SG_EEEEEENS5_IJNS5_IJS1N_SI_EEESO_EEEEEEEvNS4_8identityENS4_13SM90_TMA_LOADENS1U_IS1W_NS4_18smem_ptr_flag_bitsILi16EEENSL_INS5_IJSR_SG_EEENS5_IJSG_SB_EEEEEEEvS26_EENS_8epilogue10collective6detail29Sm90TmaWarpSpecializedAdapterINS2G_15DefaultEpilogueIfNS5_IJSB_llEEES2K_NS2F_6thread17LinearCombinationIfLi1EffLNS2L_9ScaleType4KindE0ELNS_15FloatRoundStyleE2EfEENS1_15EpilogueDefaultEEEEEvvEEEEvNT_6ParamsE:
	.zero		1920


//--------------------- SYMBOLS --------------------------

	.type		.nv.reservedSmem.offset0,@object
	.size		.nv.reservedSmem.offset0,0x4
